	.target	sm_90a

	.elftype	@"ET_EXEC"


//--------------------- .note.nv.tkinfo           --------------------------
	.section	.note.nv.tkinfo,"",@"SHT_NOTE"
	.sectionflags	@"SHF_NOTE_NV_TKINFO"
	.tkinfo
        /*0018*/ 	.word	0x00000002
        /*0030*/ 	.string	""
        /*0030*/ 	.string	"ptxas"
        /*0030*/ 	.string	"Cuda compilation tools, release 13.0, V13.0.88"
        /*0030*/ 	.string	"Build cuda_13.0.r13.0/compiler.36424714_0"
        /*0030*/ 	.string	"-arch sm_90a -m 64 "



//--------------------- .note.nv.cuinfo           --------------------------
	.section	.note.nv.cuinfo,"",@"SHT_NOTE"
	.sectionflags	@"SHF_NOTE_NV_CUINFO"
        /*0018*/ 	.short	0x0002
        /*001a*/ 	.short	0x005a
        /*001c*/ 	.short	0x0082
	.zero		2


//--------------------- .nv.info                  --------------------------
	.section	.nv.info,"",@"SHT_CUDA_INFO"
	.align	4


	//----- nvinfo : EIATTR_REGCOUNT
	.align		4
        /*0000*/ 	.byte	0x04, 0x2f
        /*0002*/ 	.short	(.L_12 - .L_11)
	.align		4
.L_11:
        /*0004*/ 	.word	index@(_ZN7cutlass13device_kernelINS_4gemm6kernel13GemmUniversalIN4cute5tupleIJiiiiEEENS1_10collective13CollectiveMmaINS1_40MainloopSm90TmaGmmaWarpSpecializedSparseILi5ENS5_IJNS4_1CILi2EEENSA_ILi1EEESC_EEENS1_32KernelTmaWarpSpecializedPingpongEEENS5_IJNSA_ILi64EEENSA_ILi128EEESH_EEENS_10bfloat16_tENS5_IJNS4_6LayoutINS5_IJiNS5_IJSB_iEEEiEEENS5_IJlNS5_IJSC_SB_EEElEEEEENSK_INS5_IJNS5_IJNS5_IJNSA_ILi8EEESB_NSA_ILi4EEEEEEiEEENS5_IJNS5_IJNSA_ILi16EEESB_SR_EEEiEEEiEEENS5_IJNS5_IJNS5_IJSH_SU_NSA_ILi2048EEEEEENSA_ILi8192EEEEEENS5_IJNS5_IJSC_NSA_ILi1024EEENSA_ILi32EEEEEElEEElEEEEEEEESJ_NS5_IJlSC_lEEENS4_8TiledMMAINS4_8MMA_AtomIJNS4_4SM904GMMA6SPARSE29GMMA_64x128x32_F32BF16BF16_SSILNS1D_5MajorE0ELS1G_0ELNS1D_7ScaleInE1ELS1H_1ELNS1D_9SparseSelE0EEEEEENSK_INS5_IJSC_SC_SC_EEENS5_IJNSA_ILi0EEES1M_S1M_EEEEENS5_IJNS4_10UnderscoreES1P_S1P_EEEEENS4_13SM90_TMA_LOADENS4_14ComposedLayoutINS4_7SwizzleILi3ELi4ELi3EEENS4_25smem_sparse_ptr_flag_bitsILi2ELi16EEENSK_INS5_IJNS5_IJSC_SQ_EEENS5_IJSB_SG_EEEEEENS5_IJNS5_IJS1M_SH_EEESN_EEEEEEEvNS4_8identityENS4_23SM90_TMA_LOAD_MULTICASTENS1T_IS1V_NS4_18smem_ptr_flag_bitsILi16EEENSK_INS5_IJSQ_SG_EEENS5_IJSG_SC_EEEEEEEvS25_EENS_8epilogue10collective6detail29Sm90TmaWarpSpecializedAdapterINS2F_15DefaultEpilogueIfNS5_IJSC_llEEES2J_NS2E_6thread17LinearCombinationIfLi1EffLNS2K_9ScaleType4KindE0ELNS_15FloatRoundStyleE2EfEENS1_15EpilogueDefaultEEEEEvvEEEEvNT_6ParamsE)
        /*0008*/ 	.word	0x000000a8


	//----- nvinfo : EIATTR_FRAME_SIZE
	.align		4
.L_12:
        /*000c*/ 	.byte	0x04, 0x11
        /*000e*/ 	.short	(.L_14 - .L_13)
	.align		4
.L_13:
        /*0010*/ 	.word	index@(_ZN7cutlass13device_kernelINS_4gemm6kernel13GemmUniversalIN4cute5tupleIJiiiiEEENS1_10collective13CollectiveMmaINS1_40MainloopSm90TmaGmmaWarpSpecializedSparseILi5ENS5_IJNS4_1CILi2EEENSA_ILi1EEESC_EEENS1_32KernelTmaWarpSpecializedPingpongEEENS5_IJNSA_ILi64EEENSA_ILi128EEESH_EEENS_10bfloat16_tENS5_IJNS4_6LayoutINS5_IJiNS5_IJSB_iEEEiEEENS5_IJlNS5_IJSC_SB_EEElEEEEENSK_INS5_IJNS5_IJNS5_IJNSA_ILi8EEESB_NSA_ILi4EEEEEEiEEENS5_IJNS5_IJNSA_ILi16EEESB_SR_EEEiEEEiEEENS5_IJNS5_IJNS5_IJSH_SU_NSA_ILi2048EEEEEENSA_ILi8192EEEEEENS5_IJNS5_IJSC_NSA_ILi1024EEENSA_ILi32EEEEEElEEElEEEEEEEESJ_NS5_IJlSC_lEEENS4_8TiledMMAINS4_8MMA_AtomIJNS4_4SM904GMMA6SPARSE29GMMA_64x128x32_F32BF16BF16_SSILNS1D_5MajorE0ELS1G_0ELNS1D_7ScaleInE1ELS1H_1ELNS1D_9SparseSelE0EEEEEENSK_INS5_IJSC_SC_SC_EEENS5_IJNSA_ILi0EEES1M_S1M_EEEEENS5_IJNS4_10UnderscoreES1P_S1P_EEEEENS4_13SM90_TMA_LOADENS4_14ComposedLayoutINS4_7SwizzleILi3ELi4ELi3EEENS4_25smem_sparse_ptr_flag_bitsILi2ELi16EEENSK_INS5_IJNS5_IJSC_SQ_EEENS5_IJSB_SG_EEEEEENS5_IJNS5_IJS1M_SH_EEESN_EEEEEEEvNS4_8identityENS4_23SM90_TMA_LOAD_MULTICASTENS1T_IS1V_NS4_18smem_ptr_flag_bitsILi16EEENSK_INS5_IJSQ_SG_EEENS5_IJSG_SC_EEEEEEEvS25_EENS_8epilogue10collective6detail29Sm90TmaWarpSpecializedAdapterINS2F_15DefaultEpilogueIfNS5_IJSC_llEEES2J_NS2E_6thread17LinearCombinationIfLi1EffLNS2K_9ScaleType4KindE0ELNS_15FloatRoundStyleE2EfEENS1_15EpilogueDefaultEEEEEvvEEEEvNT_6ParamsE)
        /*0014*/ 	.word	0x00000000


	//----- nvinfo : EIATTR_MIN_STACK_SIZE
	.align		4
.L_14:
        /*0018*/ 	.byte	0x04, 0x12
        /*001a*/ 	.short	(.L_16 - .L_15)
	.align		4
.L_15:
        /*001c*/ 	.word	index@(_ZN7cutlass13device_kernelINS_4gemm6kernel13GemmUniversalIN4cute5tupleIJiiiiEEENS1_10collective13CollectiveMmaINS1_40MainloopSm90TmaGmmaWarpSpecializedSparseILi5ENS5_IJNS4_1CILi2EEENSA_ILi1EEESC_EEENS1_32KernelTmaWarpSpecializedPingpongEEENS5_IJNSA_ILi64EEENSA_ILi128EEESH_EEENS_10bfloat16_tENS5_IJNS4_6LayoutINS5_IJiNS5_IJSB_iEEEiEEENS5_IJlNS5_IJSC_SB_EEElEEEEENSK_INS5_IJNS5_IJNS5_IJNSA_ILi8EEESB_NSA_ILi4EEEEEEiEEENS5_IJNS5_IJNSA_ILi16EEESB_SR_EEEiEEEiEEENS5_IJNS5_IJNS5_IJSH_SU_NSA_ILi2048EEEEEENSA_ILi8192EEEEEENS5_IJNS5_IJSC_NSA_ILi1024EEENSA_ILi32EEEEEElEEElEEEEEEEESJ_NS5_IJlSC_lEEENS4_8TiledMMAINS4_8MMA_AtomIJNS4_4SM904GMMA6SPARSE29GMMA_64x128x32_F32BF16BF16_SSILNS1D_5MajorE0ELS1G_0ELNS1D_7ScaleInE1ELS1H_1ELNS1D_9SparseSelE0EEEEEENSK_INS5_IJSC_SC_SC_EEENS5_IJNSA_ILi0EEES1M_S1M_EEEEENS5_IJNS4_10UnderscoreES1P_S1P_EEEEENS4_13SM90_TMA_LOADENS4_14ComposedLayoutINS4_7SwizzleILi3ELi4ELi3EEENS4_25smem_sparse_ptr_flag_bitsILi2ELi16EEENSK_INS5_IJNS5_IJSC_SQ_EEENS5_IJSB_SG_EEEEEENS5_IJNS5_IJS1M_SH_EEESN_EEEEEEEvNS4_8identityENS4_23SM90_TMA_LOAD_MULTICASTENS1T_IS1V_NS4_18smem_ptr_flag_bitsILi16EEENSK_INS5_IJSQ_SG_EEENS5_IJSG_SC_EEEEEEEvS25_EENS_8epilogue10collective6detail29Sm90TmaWarpSpecializedAdapterINS2F_15DefaultEpilogueIfNS5_IJSC_llEEES2J_NS2E_6thread17LinearCombinationIfLi1EffLNS2K_9ScaleType4KindE0ELNS_15FloatRoundStyleE2EfEENS1_15EpilogueDefaultEEEEEvvEEEEvNT_6ParamsE)
        /*0020*/ 	.word	0x00000000
.L_16:


//--------------------- .nv.compat                --------------------------
	.section	.nv.compat,"",@"SHT_CUDA_COMPAT_INFO"
	.align	4
        /*0000*/ 	.byte	0x02, 0x09, 0x01, 0x00, 0x02, 0x02, 0x04, 0x00, 0x02, 0x05, 0x05, 0x00, 0x03, 0x07, 0x01, 0x01
        /*0010*/ 	.byte	0x02, 0x03, 0x01, 0x00, 0x02, 0x06, 0x01, 0x00, 0x04, 0x0b, 0x08, 0x00, 0x00, 0x00, 0x00, 0x00
        /*0020*/ 	.byte	0x00, 0x00, 0x00, 0x00


//--------------------- .nv.info._ZN7cutlass13device_kernelINS_4gemm6kernel13GemmUniversalIN4cute5tupleIJiiiiEEENS1_10collective13CollectiveMmaINS1_40MainloopSm90TmaGmmaWarpSpecializedSparseILi5ENS5_IJNS4_1CILi2EEENSA_ILi1EEESC_EEENS1_32KernelTmaWarpSpecializedPingpongEEENS5_IJNSA_ILi64EEENSA_ILi128EEESH_EEENS_10bfloat16_tENS5_IJNS4_6LayoutINS5_IJiNS5_IJSB_iEEEiEEENS5_IJlNS5_IJSC_SB_EEElEEEEENSK_INS5_IJNS5_IJNS5_IJNSA_ILi8EEESB_NSA_ILi4EEEEEEiEEENS5_IJNS5_IJNSA_ILi16EEESB_SR_EEEiEEEiEEENS5_IJNS5_IJNS5_IJSH_SU_NSA_ILi2048EEEEEENSA_ILi8192EEEEEENS5_IJNS5_IJSC_NSA_ILi1024EEENSA_ILi32EEEEEElEEElEEEEEEEESJ_NS5_IJlSC_lEEENS4_8TiledMMAINS4_8MMA_AtomIJNS4_4SM904GMMA6SPARSE29GMMA_64x128x32_F32BF16BF16_SSILNS1D_5MajorE0ELS1G_0ELNS1D_7ScaleInE1ELS1H_1ELNS1D_9SparseSelE0EEEEEENSK_INS5_IJSC_SC_SC_EEENS5_IJNSA_ILi0EEES1M_S1M_EEEEENS5_IJNS4_10UnderscoreES1P_S1P_EEEEENS4_13SM90_TMA_LOADENS4_14ComposedLayoutINS4_7SwizzleILi3ELi4ELi3EEENS4_25smem_sparse_ptr_flag_bitsILi2ELi16EEENSK_INS5_IJNS5_IJSC_SQ_EEENS5_IJSB_SG_EEEEEENS5_IJNS5_IJS1M_SH_EEESN_EEEEEEEvNS4_8identityENS4_23SM90_TMA_LOAD_MULTICASTENS1T_IS1V_NS4_18smem_ptr_flag_bitsILi16EEENSK_INS5_IJSQ_SG_EEENS5_IJSG_SC_EEEEEEEvS25_EENS_8epilogue10collective6detail29Sm90TmaWarpSpecializedAdapterINS2F_15DefaultEpilogueIfNS5_IJSC_llEEES2J_NS2E_6thread17LinearCombinationIfLi1EffLNS2K_9ScaleType4KindE0ELNS_15FloatRoundStyleE2EfEENS1_15EpilogueDefaultEEEEEvvEEEEvNT_6ParamsE --------------------------
	.section	.nv.info._ZN7cutlass13device_kernelINS_4gemm6kernel13GemmUniversalIN4cute5tupleIJiiiiEEENS1_10collective13CollectiveMmaINS1_40MainloopSm90TmaGmmaWarpSpecializedSparseILi5ENS5_IJNS4_1CILi2EEENSA_ILi1EEESC_EEENS1_32KernelTmaWarpSpecializedPingpongEEENS5_IJNSA_ILi64EEENSA_ILi128EEESH_EEENS_10bfloat16_tENS5_IJNS4_6LayoutINS5_IJiNS5_IJSB_iEEEiEEENS5_IJlNS5_IJSC_SB_EEElEEEEENSK_INS5_IJNS5_IJNS5_IJNSA_ILi8EEESB_NSA_ILi4EEEEEEiEEENS5_IJNS5_IJNSA_ILi16EEESB_SR_EEEiEEEiEEENS5_IJNS5_IJNS5_IJSH_SU_NSA_ILi2048EEEEEENSA_ILi8192EEEEEENS5_IJNS5_IJSC_NSA_ILi1024EEENSA_ILi32EEEEEElEEElEEEEEEEESJ_NS5_IJlSC_lEEENS4_8TiledMMAINS4_8MMA_AtomIJNS4_4SM904GMMA6SPARSE29GMMA_64x128x32_F32BF16BF16_SSILNS1D_5MajorE0ELS1G_0ELNS1D_7ScaleInE1ELS1H_1ELNS1D_9SparseSelE0EEEEEENSK_INS5_IJSC_SC_SC_EEENS5_IJNSA_ILi0EEES1M_S1M_EEEEENS5_IJNS4_10UnderscoreES1P_S1P_EEEEENS4_13SM90_TMA_LOADENS4_14ComposedLayoutINS4_7SwizzleILi3ELi4ELi3EEENS4_25smem_sparse_ptr_flag_bitsILi2ELi16EEENSK_INS5_IJNS5_IJSC_SQ_EEENS5_IJSB_SG_EEEEEENS5_IJNS5_IJS1M_SH_EEESN_EEEEEEEvNS4_8identityENS4_23SM90_TMA_LOAD_MULTICASTENS1T_IS1V_NS4_18smem_ptr_flag_bitsILi16EEENSK_INS5_IJSQ_SG_EEENS5_IJSG_SC_EEEEEEEvS25_EENS_8epilogue10collective6detail29Sm90TmaWarpSpecializedAdapterINS2F_15DefaultEpilogueIfNS5_IJSC_llEEES2J_NS2E_6thread17LinearCombinationIfLi1EffLNS2K_9ScaleType4KindE0ELNS_15FloatRoundStyleE2EfEENS1_15EpilogueDefaultEEEEEvvEEEEvNT_6ParamsE,"",@"SHT_CUDA_INFO"
	.sectionflags	@""
	.align	4


	//----- nvinfo : EIATTR_CUDA_API_VERSION
	.align		4
        /*0000*/ 	.byte	0x04, 0x37
        /*0002*/ 	.short	(.L_18 - .L_17)
.L_17:
        /*0004*/ 	.word	0x00000082


	//----- nvinfo : EIATTR_KPARAM_INFO
	.align		4
.L_18:
        /*0008*/ 	.byte	0x04, 0x17
        /*000a*/ 	.short	(.L_20 - .L_19)
.L_19:
        /*000c*/ 	.word	0x00000000
        /*0010*/ 	.short	0x0000
        /*0012*/ 	.short	0x0070
        /*0014*/ 	.byte	0x00, 0xf0, 0x01, 0x14


	//----- nvinfo : EIATTR_SPARSE_MMA_MASK
	.align		4
.L_20:
        /*0018*/ 	.byte	0x03, 0x50
        /*001a*/ 	.short	0x0002


	//----- nvinfo : EIATTR_MAXREG_COUNT
	.align		4
        /*001c*/ 	.byte	0x03, 0x1b
        /*001e*/ 	.short	0x00a8


	//----- nvinfo : EIATTR_NUM_BARRIERS
	.align		4
        /*0020*/ 	.byte	0x02, 0x4c
        /*0022*/ 	.byte	0x01
	.zero		1


	//----- nvinfo : EIATTR_MERCURY_ISA_VERSION
	.align		4
        /*0024*/ 	.byte	0x03, 0x5f
        /*0026*/ 	.short	0x0101


	//----- nvinfo : EIATTR_INT_WARP_WIDE_INSTR_OFFSETS
	.align		4
        /*0028*/ 	.byte	0x04, 0x31
        /*002a*/ 	.short	(.L_22 - .L_21)


	//   ....[0]....
.L_21:
        /*002c*/ 	.word	0x000004d0


	//   ....[1]....
        /*0030*/ 	.word	0x000005e0


	//   ....[2]....
        /*0034*/ 	.word	0x00000600


	//   ....[3]....
        /*0038*/ 	.word	0x00000620


	//   ....[4]....
        /*003c*/ 	.word	0x00000790


	//   ....[5]....
        /*0040*/ 	.word	0x000007a0


	//   ....[6]....
        /*0044*/ 	.word	0x000007b0


	//   ....[7]....
        /*0048*/ 	.word	0x000007d0


	//----- nvinfo : EIATTR_COOP_GROUP_MASK_REGIDS
	.align		4
.L_22:
        /*004c*/ 	.byte	0x04, 0x29
        /*004e*/ 	.short	(.L_24 - .L_23)


	//   ....[0]....
.L_23:
        /*0050*/ 	.word	0xffffffff


	//   ....[1]....
        /*0054*/ 	.word	0xffffffff


	//   ....[2]....
        /*0058*/ 	.word	0xffffffff


	//   ....[3]....
        /*005c*/ 	.word	0xffffffff


	//   ....[4]....
        /*0060*/ 	.word	0xffffffff


	//   ....[5]....
        /*0064*/ 	.word	0xffffffff


	//   ....[6]....
        /*0068*/ 	.word	0xffffffff


	//----- nvinfo : EIATTR_COOP_GROUP_INSTR_OFFSETS
	.align		4
.L_24:
        /*006c*/ 	.byte	0x04, 0x28
        /*006e*/ 	.short	(.L_26 - .L_25)


	//   ....[0]....
.L_25:
        /*0070*/ 	.word	0x00000060


	//   ....[1]....
        /*0074*/ 	.word	0x00000070


	//   ....[2]....
        /*0078*/ 	.word	0x00000160


	//   ....[3]....
        /*007c*/ 	.word	0x00000320


	//   ....[4]....
        /*0080*/ 	.word	0x00000360


	//   ....[5]....
        /*0084*/ 	.word	0x000003f0


	//   ....[6]....
        /*0088*/ 	.word	0x00000960


	//----- nvinfo : EIATTR_REG_RECONFIG
	.align		4
.L_26:
        /*008c*/ 	.byte	0x01, 0x54
	.zero		2


	//----- nvinfo : EIATTR_MBARRIER_INSTR_OFFSETS
	.align		4
        /*0090*/ 	.byte	0x04, 0x39
        /*0092*/ 	.short	(.L_28 - .L_27)


	//   ....[0]....
.L_27:
        /*0094*/ 	.word	0x00000260
        /*0098*/ 	.word	0x000000ff
        /*009c*/ 	.word	0x00000000
        /*00a0*/ 	.short	0x0100
        /*00a2*/ 	.byte	0x08
	.zero		1


	//   ....[1]....
        /*00a4*/ 	.word	0x00000270
        /*00a8*/ 	.word	0x000000ff
        /*00ac*/ 	.word	0x00000028
        /*00b0*/ 	.short	0x0100
        /*00b2*/ 	.byte	0x08
	.zero		1


	//   ....[2]....
        /*00b4*/ 	.word	0x00000280
        /*00b8*/ 	.word	0x000000ff
        /*00bc*/ 	.word	0x00000008
        /*00c0*/ 	.short	0x0100
        /*00c2*/ 	.byte	0x08
	.zero		1


	//   ....[3]....
        /*00c4*/ 	.word	0x00000290
        /*00c8*/ 	.word	0x000000ff
        /*00cc*/ 	.word	0x00000030
        /*00d0*/ 	.short	0x0100
        /*00d2*/ 	.byte	0x08
	.zero		1


	//   ....[4]....
        /*00d4*/ 	.word	0x000002a0
        /*00d8*/ 	.word	0x000000ff
        /*00dc*/ 	.word	0x00000010
        /*00e0*/ 	.short	0x0100
        /*00e2*/ 	.byte	0x08
	.zero		1


	//   ....[5]....
        /*00e4*/ 	.word	0x000002b0
        /*00e8*/ 	.word	0x000000ff
        /*00ec*/ 	.word	0x00000038
        /*00f0*/ 	.short	0x0100
        /*00f2*/ 	.byte	0x08
	.zero		1


	//   ....[6]....
        /*00f4*/ 	.word	0x000002c0
        /*00f8*/ 	.word	0x000000ff
        /*00fc*/ 	.word	0x00000018
        /*0100*/ 	.short	0x0100
        /*0102*/ 	.byte	0x08
	.zero		1


	//   ....[7]....
        /*0104*/ 	.word	0x000002d0
        /*0108*/ 	.word	0x000000ff
        /*010c*/ 	.word	0x00000040
        /*0110*/ 	.short	0x0100
        /*0112*/ 	.byte	0x08
	.zero		1


	//   ....[8]....
        /*0114*/ 	.word	0x000002e0
        /*0118*/ 	.word	0x000000ff
        /*011c*/ 	.word	0x00000020
        /*0120*/ 	.short	0x0100
        /*0122*/ 	.byte	0x08
	.zero		1


	//   ....[9]....
        /*0124*/ 	.word	0x000002f0
        /*0128*/ 	.word	0x000000ff
        /*012c*/ 	.word	0x00000048
        /*0130*/ 	.short	0x0100
        /*0132*/ 	.byte	0x08
	.zero		1


	//   ....[10]....
        /*0134*/ 	.word	0x00000820
        /*0138*/ 	.word	0x000000ff
        /*013c*/ 	.word	0x00000080
        /*0140*/ 	.short	0x0100
        /*0142*/ 	.byte	0x08
	.zero		1


	//   ....[11]....
        /*0144*/ 	.word	0x000008c0
        /*0148*/ 	.word	0x000000ff
        /*014c*/ 	.word	0x00000088
        /*0150*/ 	.short	0x0100
        /*0152*/ 	.byte	0x08
	.zero		1


	//   ....[12]....
        /*0154*/ 	.word	0x000008e0
        /*0158*/ 	.word	0x000000ff
        /*015c*/ 	.word	0x00000060
        /*0160*/ 	.short	0x0100
        /*0162*/ 	.byte	0x09
	.zero		1


	//   ....[13]....
        /*0164*/ 	.word	0x000008f0
        /*0168*/ 	.word	0x000000ff
        /*016c*/ 	.word	0x00000068
        /*0170*/ 	.short	0x0100
        /*0172*/ 	.byte	0x09
	.zero		1


	//   ....[14]....
        /*0174*/ 	.word	0x00000900
        /*0178*/ 	.word	0x000000ff
        /*017c*/ 	.word	0x00000070
        /*0180*/ 	.short	0x0100
        /*0182*/ 	.byte	0x09
	.zero		1


	//   ....[15]....
        /*0184*/ 	.word	0x00000910
        /*0188*/ 	.word	0x000000ff
        /*018c*/ 	.word	0x00000078
        /*0190*/ 	.short	0x0100
        /*0192*/ 	.byte	0x09
	.zero		1


	//   ....[16]....
        /*0194*/ 	.word	0x00001850
        /*0198*/ 	.word	0x000000ff
        /*019c*/ 	.word	0xfffffff8
        /*01a0*/ 	.short	0x010a
        /*01a2*/ 	.byte	0x10
	.zero		1


	//   ....[17]....
        /*01a4*/ 	.word	0x00001b20
        /*01a8*/ 	.word	0x000000ff
        /*01ac*/ 	.word	0x00000000
        /*01b0*/ 	.short	0x010a
        /*01b2*/ 	.byte	0x08
	.zero		1


	//   ....[18]....
        /*01b4*/ 	.word	0x00001b80
        /*01b8*/ 	.word	0x000000ff
        /*01bc*/ 	.word	0x00000000
        /*01c0*/ 	.short	0x010a
        /*01c2*/ 	.byte	0x08
	.zero		1


	//   ....[19]....
        /*01c4*/ 	.word	0x00001e10
        /*01c8*/ 	.word	0x0000005c
        /*01cc*/ 	.word	0x00000000
        /*01d0*/ 	.short	0x0101
        /*01d2*/ 	.byte	0x3f
	.zero		1


	//   ....[20]....
        /*01d4*/ 	.word	0x00001f50
        /*01d8*/ 	.word	0x0000005b
        /*01dc*/ 	.word	0x00000000
        /*01e0*/ 	.short	0x0101
        /*01e2*/ 	.byte	0x17
	.zero		1


	//   ....[21]....
        /*01e4*/ 	.word	0x00001f90
        /*01e8*/ 	.word	0x000000ff
        /*01ec*/ 	.word	0x00000008
        /*01f0*/ 	.short	0x010a
        /*01f2*/ 	.byte	0x10
	.zero		1


	//   ....[22]....
        /*01f4*/ 	.word	0x00006b30
        /*01f8*/ 	.word	0x00000000
        /*01fc*/ 	.word	0x00000000
        /*0200*/ 	.short	0x0101
        /*0202*/ 	.byte	0x17
	.zero		1


	//   ....[23]....
        /*0204*/ 	.word	0x00007440
        /*0208*/ 	.word	0x00000013
        /*020c*/ 	.word	0x00000028
        /*0210*/ 	.short	0x010a
        /*0212*/ 	.byte	0x3f
	.zero		1


	//   ....[24]....
        /*0214*/ 	.word	0x00007910
        /*0218*/ 	.word	0x00000000
        /*021c*/ 	.word	0x00000088
        /*0220*/ 	.short	0x0101
        /*0222*/ 	.byte	0x3f
	.zero		1


	//   ....[25]....
        /*0224*/ 	.word	0x00008060
        /*0228*/ 	.word	0x00000006
        /*022c*/ 	.word	0x00000000
        /*0230*/ 	.short	0x010a
        /*0232*/ 	.byte	0x3f
	.zero		1


	//   ....[26]....
        /*0234*/ 	.word	0x000080e0
        /*0238*/ 	.word	0x00000007
        /*023c*/ 	.word	0x00000000
        /*0240*/ 	.short	0x010a
        /*0242*/ 	.byte	0x3f
	.zero		1


	//   ....[27]....
        /*0244*/ 	.word	0x00008170
        /*0248*/ 	.word	0x0000000a
        /*024c*/ 	.word	0x00000000
        /*0250*/ 	.short	0x010a
        /*0252*/ 	.byte	0x3f
	.zero		1


	//   ....[28]....
        /*0254*/ 	.word	0x00008200
        /*0258*/ 	.word	0x0000000b
        /*025c*/ 	.word	0x00000000
        /*0260*/ 	.short	0x010a
        /*0262*/ 	.byte	0x3f
	.zero		1


	//   ....[29]....
        /*0264*/ 	.word	0x00008290
        /*0268*/ 	.word	0x00000003
        /*026c*/ 	.word	0x00000000
        /*0270*/ 	.short	0x010a
        /*0272*/ 	.byte	0x3f
	.zero		1


	//   ....[30]....
        /*0274*/ 	.word	0x00008300
        /*0278*/ 	.word	0x00000019
        /*027c*/ 	.word	0xfffffff8
        /*0280*/ 	.short	0x010a
        /*0282*/ 	.byte	0x3f
	.zero		1


	//   ....[31]....
        /*0284*/ 	.word	0x00008360
        /*0288*/ 	.word	0x0000005e
        /*028c*/ 	.word	0x00000000
        /*0290*/ 	.short	0x010a
        /*0292*/ 	.byte	0x3f
	.zero		1


	//   ....[32]....
        /*0294*/ 	.word	0x000083c0
        /*0298*/ 	.word	0x0000005b
        /*029c*/ 	.word	0x00000008
        /*02a0*/ 	.short	0x010a
        /*02a2*/ 	.byte	0x3f
	.zero		1


	//   ....[33]....
        /*02a4*/ 	.word	0x00008490
        /*02a8*/ 	.word	0x00000013
        /*02ac*/ 	.word	0x00000028
        /*02b0*/ 	.short	0x010a
        /*02b2*/ 	.byte	0x3f
	.zero		1


	//   ....[34]....
        /*02b4*/ 	.word	0x00008570
        /*02b8*/ 	.word	0x00000006
        /*02bc*/ 	.word	0x00000000
        /*02c0*/ 	.short	0x010a
        /*02c2*/ 	.byte	0x3f
	.zero		1


	//   ....[35]....
        /*02c4*/ 	.word	0x000085c0
        /*02c8*/ 	.word	0x00000007
        /*02cc*/ 	.word	0x00000000
        /*02d0*/ 	.short	0x010a
        /*02d2*/ 	.byte	0x3f
	.zero		1


	//   ....[36]....
        /*02d4*/ 	.word	0x00008610
        /*02d8*/ 	.word	0x0000000a
        /*02dc*/ 	.word	0x00000000
        /*02e0*/ 	.short	0x010a
        /*02e2*/ 	.byte	0x3f
	.zero		1


	//   ....[37]....
        /*02e4*/ 	.word	0x00008660
        /*02e8*/ 	.word	0x0000000b
        /*02ec*/ 	.word	0x00000000
        /*02f0*/ 	.short	0x010a
        /*02f2*/ 	.byte	0x3f
	.zero		1


	//----- nvinfo : EIATTR_NUM_MBARRIERS
	.align		4
.L_28:
        /*02f4*/ 	.byte	0x03, 0x38
        /*02f6*/ 	.short	0x0010


	//----- nvinfo : EIATTR_EXIT_INSTR_OFFSETS
	.align		4
        /*02f8*/ 	.byte	0x04, 0x1c
        /*02fa*/ 	.short	(.L_30 - .L_29)


	//   ....[0]....
.L_29:
        /*02fc*/ 	.word	0x000013b0


	//   ....[1]....
        /*0300*/ 	.word	0x00001410


	//   ....[2]....
        /*0304*/ 	.word	0x00007100


	//   ....[3]....
        /*0308*/ 	.word	0x00007130


	//   ....[4]....
        /*030c*/ 	.word	0x000082e0


	//----- nvinfo : EIATTR_MAX_THREADS
	.align		4
.L_30:
        /*0310*/ 	.byte	0x04, 0x05
        /*0312*/ 	.short	(.L_32 - .L_31)
.L_31:
        /*0314*/ 	.word	0x00000180
        /*0318*/ 	.word	0x00000001
        /*031c*/ 	.word	0x00000001


	//----- nvinfo : EIATTR_CRS_STACK_SIZE
	.align		4
.L_32:
        /*0320*/ 	.byte	0x04, 0x1e
        /*0322*/ 	.short	(.L_34 - .L_33)
.L_33:
        /*0324*/ 	.word	0x00000000


	//----- nvinfo : EIATTR_CBANK_PARAM_SIZE
	.align		4
.L_34:
        /*0328*/ 	.byte	0x03, 0x19
        /*032a*/ 	.short	0x0570


	//----- nvinfo : EIATTR_PARAM_CBANK
	.align		4
        /*032c*/ 	.byte	0x04, 0x0a
        /*032e*/ 	.short	(.L_36 - .L_35)
	.align		4
.L_35:
        /*0330*/ 	.word	index@(.nv.constant0._ZN7cutlass13device_kernelINS_4gemm6kernel13GemmUniversalIN4cute5tupleIJiiiiEEENS1_10collective13CollectiveMmaINS1_40MainloopSm90TmaGmmaWarpSpecializedSparseILi5ENS5_IJNS4_1CILi2EEENSA_ILi1EEESC_EEENS1_32KernelTmaWarpSpecializedPingpongEEENS5_IJNSA_ILi64EEENSA_ILi128EEESH_EEENS_10bfloat16_tENS5_IJNS4_6LayoutINS5_IJiNS5_IJSB_iEEEiEEENS5_IJlNS5_IJSC_SB_EEElEEEEENSK_INS5_IJNS5_IJNS5_IJNSA_ILi8EEESB_NSA_ILi4EEEEEEiEEENS5_IJNS5_IJNSA_ILi16EEESB_SR_EEEiEEEiEEENS5_IJNS5_IJNS5_IJSH_SU_NSA_ILi2048EEEEEENSA_ILi8192EEEEEENS5_IJNS5_IJSC_NSA_ILi1024EEENSA_ILi32EEEEEElEEElEEEEEEEESJ_NS5_IJlSC_lEEENS4_8TiledMMAINS4_8MMA_AtomIJNS4_4SM904GMMA6SPARSE29GMMA_64x128x32_F32BF16BF16_SSILNS1D_5MajorE0ELS1G_0ELNS1D_7ScaleInE1ELS1H_1ELNS1D_9SparseSelE0EEEEEENSK_INS5_IJSC_SC_SC_EEENS5_IJNSA_ILi0EEES1M_S1M_EEEEENS5_IJNS4_10UnderscoreES1P_S1P_EEEEENS4_13SM90_TMA_LOADENS4_14ComposedLayoutINS4_7SwizzleILi3ELi4ELi3EEENS4_25smem_sparse_ptr_flag_bitsILi2ELi16EEENSK_INS5_IJNS5_IJSC_SQ_EEENS5_IJSB_SG_EEEEEENS5_IJNS5_IJS1M_SH_EEESN_EEEEEEEvNS4_8identityENS4_23SM90_TMA_LOAD_MULTICASTENS1T_IS1V_NS4_18smem_ptr_flag_bitsILi16EEENSK_INS5_IJSQ_SG_EEENS5_IJSG_SC_EEEEEEEvS25_EENS_8epilogue10collective6detail29Sm90TmaWarpSpecializedAdapterINS2F_15DefaultEpilogueIfNS5_IJSC_llEEES2J_NS2E_6thread17LinearCombinationIfLi1EffLNS2K_9ScaleType4KindE0ELNS_15FloatRoundStyleE2EfEENS1_15EpilogueDefaultEEEEEvvEEEEvNT_6ParamsE)
        /*0334*/ 	.short	0x0210
        /*0336*/ 	.short	0x0570


	//----- nvinfo : EIATTR_SW_WAR
	.align		4
.L_36:
        /*0338*/ 	.byte	0x04, 0x36
        /*033a*/ 	.short	(.L_38 - .L_37)
.L_37:
        /*033c*/ 	.word	0x00000008
.L_38:


//--------------------- .nv.callgraph             --------------------------
	.section	.nv.callgraph,"",@"SHT_CUDA_CALLGRAPH"
	.align	4
	.sectionentsize	8
	.align		4
        /*0000*/ 	.word	0x00000000
	.align		4
        /*0004*/ 	.word	0xffffffff
	.align		4
        /*0008*/ 	.word	0x00000000
	.align		4
        /*000c*/ 	.word	0xfffffffe
	.align		4
        /*0010*/ 	.word	0x00000000
	.align		4
        /*0014*/ 	.word	0xfffffffd
	.align		4
        /*0018*/ 	.word	0x00000000
	.align		4
        /*001c*/ 	.word	0xfffffffc


//--------------------- .nv.constant4             --------------------------
	.section	.nv.constant4,"a",@progbits
	.align	8
	.align		8
.nv.constant4:
        /*0000*/ 	.dword	_ZN39_INTERNAL_a3b07cdc_4_k_cu_bc1f0a74_26634cuda3std3__45__cpo5beginE
	.align		8
        /*0008*/ 	.dword	_ZN39_INTERNAL_a3b07cdc_4_k_cu_bc1f0a74_26634cuda3std3__45__cpo3endE
	.align		8
        /*0010*/ 	.dword	_ZN39_INTERNAL_a3b07cdc_4_k_cu_bc1f0a74_26634cuda3std3__45__cpo6cbeginE
	.align		8
        /*0018*/ 	.dword	_ZN39_INTERNAL_a3b07cdc_4_k_cu_bc1f0a74_26634cuda3std3__45__cpo4cendE
	.align		8
        /*0020*/ 	.dword	_ZN39_INTERNAL_a3b07cdc_4_k_cu_bc1f0a74_26634cuda3std3__441_GLOBAL__N__a3b07cdc_4_k_cu_bc1f0a74_26636ignoreE
	.align		8
        /*0028*/ 	.dword	_ZN39_INTERNAL_a3b07cdc_4_k_cu_bc1f0a74_26634cuda3std3__419piecewise_constructE
	.align		8
        /*0030*/ 	.dword	_ZN39_INTERNAL_a3b07cdc_4_k_cu_bc1f0a74_26634cuda3std3__48in_placeE
	.align		8
        /*0038*/ 	.dword	_ZN39_INTERNAL_a3b07cdc_4_k_cu_bc1f0a74_26634cuda3std6ranges3__45__cpo4swapE
	.align		8
        /*0040*/ 	.dword	_ZN39_INTERNAL_a3b07cdc_4_k_cu_bc1f0a74_26634cuda3std6ranges3__45__cpo9iter_moveE
	.align		8
        /*0048*/ 	.dword	_ZN39_INTERNAL_a3b07cdc_4_k_cu_bc1f0a74_26634cute7productE
	.align		8
        /*0050*/ 	.dword	_ZN39_INTERNAL_a3b07cdc_4_k_cu_bc1f0a74_26634cute1_E


//--------------------- .text._ZN7cutlass13device_kernelINS_4gemm6kernel13GemmUniversalIN4cute5tupleIJiiiiEEENS1_10collective13CollectiveMmaINS1_40MainloopSm90TmaGmmaWarpSpecializedSparseILi5ENS5_IJNS4_1CILi2EEENSA_ILi1EEESC_EEENS1_32KernelTmaWarpSpecializedPingpongEEENS5_IJNSA_ILi64EEENSA_ILi128EEESH_EEENS_10bfloat16_tENS5_IJNS4_6LayoutINS5_IJiNS5_IJSB_iEEEiEEENS5_IJlNS5_IJSC_SB_EEElEEEEENSK_INS5_IJNS5_IJNS5_IJNSA_ILi8EEESB_NSA_ILi4EEEEEEiEEENS5_IJNS5_IJNSA_ILi16EEESB_SR_EEEiEEEiEEENS5_IJNS5_IJNS5_IJSH_SU_NSA_ILi2048EEEEEENSA_ILi8192EEEEEENS5_IJNS5_IJSC_NSA_ILi1024EEENSA_ILi32EEEEEElEEElEEEEEEEESJ_NS5_IJlSC_lEEENS4_8TiledMMAINS4_8MMA_AtomIJNS4_4SM904GMMA6SPARSE29GMMA_64x128x32_F32BF16BF16_SSILNS1D_5MajorE0ELS1G_0ELNS1D_7ScaleInE1ELS1H_1ELNS1D_9SparseSelE0EEEEEENSK_INS5_IJSC_SC_SC_EEENS5_IJNSA_ILi0EEES1M_S1M_EEEEENS5_IJNS4_10UnderscoreES1P_S1P_EEEEENS4_13SM90_TMA_LOADENS4_14ComposedLayoutINS4_7SwizzleILi3ELi4ELi3EEENS4_25smem_sparse_ptr_flag_bitsILi2ELi16EEENSK_INS5_IJNS5_IJSC_SQ_EEENS5_IJSB_SG_EEEEEENS5_IJNS5_IJS1M_SH_EEESN_EEEEEEEvNS4_8identityENS4_23SM90_TMA_LOAD_MULTICASTENS1T_IS1V_NS4_18smem_ptr_flag_bitsILi16EEENSK_INS5_IJSQ_SG_EEENS5_IJSG_SC_EEEEEEEvS25_EENS_8epilogue10collective6detail29Sm90TmaWarpSpecializedAdapterINS2F_15DefaultEpilogueIfNS5_IJSC_llEEES2J_NS2E_6thread17LinearCombinationIfLi1EffLNS2K_9ScaleType4KindE0ELNS_15FloatRoundStyleE2EfEENS1_15EpilogueDefaultEEEEEvvEEEEvNT_6ParamsE --------------------------
	.section	.text._ZN7cutlass13device_kernelINS_4gemm6kernel13GemmUniversalIN4cute5tupleIJiiiiEEENS1_10collective13CollectiveMmaINS1_40MainloopSm90TmaGmmaWarpSpecializedSparseILi5ENS5_IJNS4_1CILi2EEENSA_ILi1EEESC_EEENS1_32KernelTmaWarpSpecializedPingpongEEENS5_IJNSA_ILi64EEENSA_ILi128EEESH_EEENS_10bfloat16_tENS5_IJNS4_6LayoutINS5_IJiNS5_IJSB_iEEEiEEENS5_IJlNS5_IJSC_SB_EEElEEEEENSK_INS5_IJNS5_IJNS5_IJNSA_ILi8EEESB_NSA_ILi4EEEEEEiEEENS5_IJNS5_IJNSA_ILi16EEESB_SR_EEEiEEEiEEENS5_IJNS5_IJNS5_IJSH_SU_NSA_ILi2048EEEEEENSA_ILi8192EEEEEENS5_IJNS5_IJSC_NSA_ILi1024EEENSA_ILi32EEEEEElEEElEEEEEEEESJ_NS5_IJlSC_lEEENS4_8TiledMMAINS4_8MMA_AtomIJNS4_4SM904GMMA6SPARSE29GMMA_64x128x32_F32BF16BF16_SSILNS1D_5MajorE0ELS1G_0ELNS1D_7ScaleInE1ELS1H_1ELNS1D_9SparseSelE0EEEEEENSK_INS5_IJSC_SC_SC_EEENS5_IJNSA_ILi0EEES1M_S1M_EEEEENS5_IJNS4_10UnderscoreES1P_S1P_EEEEENS4_13SM90_TMA_LOADENS4_14ComposedLayoutINS4_7SwizzleILi3ELi4ELi3EEENS4_25smem_sparse_ptr_flag_bitsILi2ELi16EEENSK_INS5_IJNS5_IJSC_SQ_EEENS5_IJSB_SG_EEEEEENS5_IJNS5_IJS1M_SH_EEESN_EEEEEEEvNS4_8identityENS4_23SM90_TMA_LOAD_MULTICASTENS1T_IS1V_NS4_18smem_ptr_flag_bitsILi16EEENSK_INS5_IJSQ_SG_EEENS5_IJSG_SC_EEEEEEEvS25_EENS_8epilogue10collective6detail29Sm90TmaWarpSpecializedAdapterINS2F_15DefaultEpilogueIfNS5_IJSC_llEEES2J_NS2E_6thread17LinearCombinationIfLi1EffLNS2K_9ScaleType4KindE0ELNS_15FloatRoundStyleE2EfEENS1_15EpilogueDefaultEEEEEvvEEEEvNT_6ParamsE,"ax",@progbits
	.align	128
.text._ZN7cutlass13device_kernelINS_4gemm6kernel13GemmUniversalIN4cute5tupleIJiiiiEEENS1_10collective13CollectiveMmaINS1_40MainloopSm90TmaGmmaWarpSpecializedSparseILi5ENS5_IJNS4_1CILi2EEENSA_ILi1EEESC_EEENS1_32KernelTmaWarpSpecializedPingpongEEENS5_IJNSA_ILi64EEENSA_ILi128EEESH_EEENS_10bfloat16_tENS5_IJNS4_6LayoutINS5_IJiNS5_IJSB_iEEEiEEENS5_IJlNS5_IJSC_SB_EEElEEEEENSK_INS5_IJNS5_IJNS5_IJNSA_ILi8EEESB_NSA_ILi4EEEEEEiEEENS5_IJNS5_IJNSA_ILi16EEESB_SR_EEEiEEEiEEENS5_IJNS5_IJNS5_IJSH_SU_NSA_ILi2048EEEEEENSA_ILi8192EEEEEENS5_IJNS5_IJSC_NSA_ILi1024EEENSA_ILi32EEEEEElEEElEEEEEEEESJ_NS5_IJlSC_lEEENS4_8TiledMMAINS4_8MMA_AtomIJNS4_4SM904GMMA6SPARSE29GMMA_64x128x32_F32BF16BF16_SSILNS1D_5MajorE0ELS1G_0ELNS1D_7ScaleInE1ELS1H_1ELNS1D_9SparseSelE0EEEEEENSK_INS5_IJSC_SC_SC_EEENS5_IJNSA_ILi0EEES1M_S1M_EEEEENS5_IJNS4_10UnderscoreES1P_S1P_EEEEENS4_13SM90_TMA_LOADENS4_14ComposedLayoutINS4_7SwizzleILi3ELi4ELi3EEENS4_25smem_sparse_ptr_flag_bitsILi2ELi16EEENSK_INS5_IJNS5_IJSC_SQ_EEENS5_IJSB_SG_EEEEEENS5_IJNS5_IJS1M_SH_EEESN_EEEEEEEvNS4_8identityENS4_23SM90_TMA_LOAD_MULTICASTENS1T_IS1V_NS4_18smem_ptr_flag_bitsILi16EEENSK_INS5_IJSQ_SG_EEENS5_IJSG_SC_EEEEEEEvS25_EENS_8epilogue10collective6detail29Sm90TmaWarpSpecializedAdapterINS2F_15DefaultEpilogueIfNS5_IJSC_llEEES2J_NS2E_6thread17LinearCombinationIfLi1EffLNS2K_9ScaleType4KindE0ELNS_15FloatRoundStyleE2EfEENS1_15EpilogueDefaultEEEEEvvEEEEvNT_6ParamsE:
        .type           _ZN7cutlass13device_kernelINS_4gemm6kernel13GemmUniversalIN4cute5tupleIJiiiiEEENS1_10collective13CollectiveMmaINS1_40MainloopSm90TmaGmmaWarpSpecializedSparseILi5ENS5_IJNS4_1CILi2EEENSA_ILi1EEESC_EEENS1_32KernelTmaWarpSpecializedPingpongEEENS5_IJNSA_ILi64EEENSA_ILi128EEESH_EEENS_10bfloat16_tENS5_IJNS4_6LayoutINS5_IJiNS5_IJSB_iEEEiEEENS5_IJlNS5_IJSC_SB_EEElEEEEENSK_INS5_IJNS5_IJNS5_IJNSA_ILi8EEESB_NSA_ILi4EEEEEEiEEENS5_IJNS5_IJNSA_ILi16EEESB_SR_EEEiEEEiEEENS5_IJNS5_IJNS5_IJSH_SU_NSA_ILi2048EEEEEENSA_ILi8192EEEEEENS5_IJNS5_IJSC_NSA_ILi1024EEENSA_ILi32EEEEEElEEElEEEEEEEESJ_NS5_IJlSC_lEEENS4_8TiledMMAINS4_8MMA_AtomIJNS4_4SM904GMMA6SPARSE29GMMA_64x128x32_F32BF16BF16_SSILNS1D_5MajorE0ELS1G_0ELNS1D_7ScaleInE1ELS1H_1ELNS1D_9SparseSelE0EEEEEENSK_INS5_IJSC_SC_SC_EEENS5_IJNSA_ILi0EEES1M_S1M_EEEEENS5_IJNS4_10UnderscoreES1P_S1P_EEEEENS4_13SM90_TMA_LOADENS4_14ComposedLayoutINS4_7SwizzleILi3ELi4ELi3EEENS4_25smem_sparse_ptr_flag_bitsILi2ELi16EEENSK_INS5_IJNS5_IJSC_SQ_EEENS5_IJSB_SG_EEEEEENS5_IJNS5_IJS1M_SH_EEESN_EEEEEEEvNS4_8identityENS4_23SM90_TMA_LOAD_MULTICASTENS1T_IS1V_NS4_18smem_ptr_flag_bitsILi16EEENSK_INS5_IJSQ_SG_EEENS5_IJSG_SC_EEEEEEEvS25_EENS_8epilogue10collective6detail29Sm90TmaWarpSpecializedAdapterINS2F_15DefaultEpilogueIfNS5_IJSC_llEEES2J_NS2E_6thread17LinearCombinationIfLi1EffLNS2K_9ScaleType4KindE0ELNS_15FloatRoundStyleE2EfEENS1_15EpilogueDefaultEEEEEvvEEEEvNT_6ParamsE,@function
        .size           _ZN7cutlass13device_kernelINS_4gemm6kernel13GemmUniversalIN4cute5tupleIJiiiiEEENS1_10collective13CollectiveMmaINS1_40MainloopSm90TmaGmmaWarpSpecializedSparseILi5ENS5_IJNS4_1CILi2EEENSA_ILi1EEESC_EEENS1_32KernelTmaWarpSpecializedPingpongEEENS5_IJNSA_ILi64EEENSA_ILi128EEESH_EEENS_10bfloat16_tENS5_IJNS4_6LayoutINS5_IJiNS5_IJSB_iEEEiEEENS5_IJlNS5_IJSC_SB_EEElEEEEENSK_INS5_IJNS5_IJNS5_IJNSA_ILi8EEESB_NSA_ILi4EEEEEEiEEENS5_IJNS5_IJNSA_ILi16EEESB_SR_EEEiEEEiEEENS5_IJNS5_IJNS5_IJSH_SU_NSA_ILi2048EEEEEENSA_ILi8192EEEEEENS5_IJNS5_IJSC_NSA_ILi1024EEENSA_ILi32EEEEEElEEElEEEEEEEESJ_NS5_IJlSC_lEEENS4_8TiledMMAINS4_8MMA_AtomIJNS4_4SM904GMMA6SPARSE29GMMA_64x128x32_F32BF16BF16_SSILNS1D_5MajorE0ELS1G_0ELNS1D_7ScaleInE1ELS1H_1ELNS1D_9SparseSelE0EEEEEENSK_INS5_IJSC_SC_SC_EEENS5_IJNSA_ILi0EEES1M_S1M_EEEEENS5_IJNS4_10UnderscoreES1P_S1P_EEEEENS4_13SM90_TMA_LOADENS4_14ComposedLayoutINS4_7SwizzleILi3ELi4ELi3EEENS4_25smem_sparse_ptr_flag_bitsILi2ELi16EEENSK_INS5_IJNS5_IJSC_SQ_EEENS5_IJSB_SG_EEEEEENS5_IJNS5_IJS1M_SH_EEESN_EEEEEEEvNS4_8identityENS4_23SM90_TMA_LOAD_MULTICASTENS1T_IS1V_NS4_18smem_ptr_flag_bitsILi16EEENSK_INS5_IJSQ_SG_EEENS5_IJSG_SC_EEEEEEEvS25_EENS_8epilogue10collective6detail29Sm90TmaWarpSpecializedAdapterINS2F_15DefaultEpilogueIfNS5_IJSC_llEEES2J_NS2E_6thread17LinearCombinationIfLi1EffLNS2K_9ScaleType4KindE0ELNS_15FloatRoundStyleE2EfEENS1_15EpilogueDefaultEEEEEvvEEEEvNT_6ParamsE,(.L_x_198 - _ZN7cutlass13device_kernelINS_4gemm6kernel13GemmUniversalIN4cute5tupleIJiiiiEEENS1_10collective13CollectiveMmaINS1_40MainloopSm90TmaGmmaWarpSpecializedSparseILi5ENS5_IJNS4_1CILi2EEENSA_ILi1EEESC_EEENS1_32KernelTmaWarpSpecializedPingpongEEENS5_IJNSA_ILi64EEENSA_ILi128EEESH_EEENS_10bfloat16_tENS5_IJNS4_6LayoutINS5_IJiNS5_IJSB_iEEEiEEENS5_IJlNS5_IJSC_SB_EEElEEEEENSK_INS5_IJNS5_IJNS5_IJNSA_ILi8EEESB_NSA_ILi4EEEEEEiEEENS5_IJNS5_IJNSA_ILi16EEESB_SR_EEEiEEEiEEENS5_IJNS5_IJNS5_IJSH_SU_NSA_ILi2048EEEEEENSA_ILi8192EEEEEENS5_IJNS5_IJSC_NSA_ILi1024EEENSA_ILi32EEEEEElEEElEEEEEEEESJ_NS5_IJlSC_lEEENS4_8TiledMMAINS4_8MMA_AtomIJNS4_4SM904GMMA6SPARSE29GMMA_64x128x32_F32BF16BF16_SSILNS1D_5MajorE0ELS1G_0ELNS1D_7ScaleInE1ELS1H_1ELNS1D_9SparseSelE0EEEEEENSK_INS5_IJSC_SC_SC_EEENS5_IJNSA_ILi0EEES1M_S1M_EEEEENS5_IJNS4_10UnderscoreES1P_S1P_EEEEENS4_13SM90_TMA_LOADENS4_14ComposedLayoutINS4_7SwizzleILi3ELi4ELi3EEENS4_25smem_sparse_ptr_flag_bitsILi2ELi16EEENSK_INS5_IJNS5_IJSC_SQ_EEENS5_IJSB_SG_EEEEEENS5_IJNS5_IJS1M_SH_EEESN_EEEEEEEvNS4_8identityENS4_23SM90_TMA_LOAD_MULTICASTENS1T_IS1V_NS4_18smem_ptr_flag_bitsILi16EEENSK_INS5_IJSQ_SG_EEENS5_IJSG_SC_EEEEEEEvS25_EENS_8epilogue10collective6detail29Sm90TmaWarpSpecializedAdapterINS2F_15DefaultEpilogueIfNS5_IJSC_llEEES2J_NS2E_6thread17LinearCombinationIfLi1EffLNS2K_9ScaleType4KindE0ELNS_15FloatRoundStyleE2EfEENS1_15EpilogueDefaultEEEEEvvEEEEvNT_6ParamsE)
        .other          _ZN7cutlass13device_kernelINS_4gemm6kernel13GemmUniversalIN4cute5tupleIJiiiiEEENS1_10collective13CollectiveMmaINS1_40MainloopSm90TmaGmmaWarpSpecializedSparseILi5ENS5_IJNS4_1CILi2EEENSA_ILi1EEESC_EEENS1_32KernelTmaWarpSpecializedPingpongEEENS5_IJNSA_ILi64EEENSA_ILi128EEESH_EEENS_10bfloat16_tENS5_IJNS4_6LayoutINS5_IJiNS5_IJSB_iEEEiEEENS5_IJlNS5_IJSC_SB_EEElEEEEENSK_INS5_IJNS5_IJNS5_IJNSA_ILi8EEESB_NSA_ILi4EEEEEEiEEENS5_IJNS5_IJNSA_ILi16EEESB_SR_EEEiEEEiEEENS5_IJNS5_IJNS5_IJSH_SU_NSA_ILi2048EEEEEENSA_ILi8192EEEEEENS5_IJNS5_IJSC_NSA_ILi1024EEENSA_ILi32EEEEEElEEElEEEEEEEESJ_NS5_IJlSC_lEEENS4_8TiledMMAINS4_8MMA_AtomIJNS4_4SM904GMMA6SPARSE29GMMA_64x128x32_F32BF16BF16_SSILNS1D_5MajorE0ELS1G_0ELNS1D_7ScaleInE1ELS1H_1ELNS1D_9SparseSelE0EEEEEENSK_INS5_IJSC_SC_SC_EEENS5_IJNSA_ILi0EEES1M_S1M_EEEEENS5_IJNS4_10UnderscoreES1P_S1P_EEEEENS4_13SM90_TMA_LOADENS4_14ComposedLayoutINS4_7SwizzleILi3ELi4ELi3EEENS4_25smem_sparse_ptr_flag_bitsILi2ELi16EEENSK_INS5_IJNS5_IJSC_SQ_EEENS5_IJSB_SG_EEEEEENS5_IJNS5_IJS1M_SH_EEESN_EEEEEEEvNS4_8identityENS4_23SM90_TMA_LOAD_MULTICASTENS1T_IS1V_NS4_18smem_ptr_flag_bitsILi16EEENSK_INS5_IJSQ_SG_EEENS5_IJSG_SC_EEEEEEEvS25_EENS_8epilogue10collective6detail29Sm90TmaWarpSpecializedAdapterINS2F_15DefaultEpilogueIfNS5_IJSC_llEEES2J_NS2E_6thread17LinearCombinationIfLi1EffLNS2K_9ScaleType4KindE0ELNS_15FloatRoundStyleE2EfEENS1_15EpilogueDefaultEEEEEvvEEEEvNT_6ParamsE,@"STO_CUDA_ENTRY STV_DEFAULT"
_ZN7cutlass13device_kernelINS_4gemm6kernel13GemmUniversalIN4cute5tupleIJiiiiEEENS1_10collective13CollectiveMmaINS1_40MainloopSm90TmaGmmaWarpSpecializedSparseILi5ENS5_IJNS4_1CILi2EEENSA_ILi1EEESC_EEENS1_32KernelTmaWarpSpecializedPingpongEEENS5_IJNSA_ILi64EEENSA_ILi128EEESH_EEENS_10bfloat16_tENS5_IJNS4_6LayoutINS5_IJiNS5_IJSB_iEEEiEEENS5_IJlNS5_IJSC_SB_EEElEEEEENSK_INS5_IJNS5_IJNS5_IJNSA_ILi8EEESB_NSA_ILi4EEEEEEiEEENS5_IJNS5_IJNSA_ILi16EEESB_SR_EEEiEEEiEEENS5_IJNS5_IJNS5_IJSH_SU_NSA_ILi2048EEEEEENSA_ILi8192EEEEEENS5_IJNS5_IJSC_NSA_ILi1024EEENSA_ILi32EEEEEElEEElEEEEEEEESJ_NS5_IJlSC_lEEENS4_8TiledMMAINS4_8MMA_AtomIJNS4_4SM904GMMA6SPARSE29GMMA_64x128x32_F32BF16BF16_SSILNS1D_5MajorE0ELS1G_0ELNS1D_7ScaleInE1ELS1H_1ELNS1D_9SparseSelE0EEEEEENSK_INS5_IJSC_SC_SC_EEENS5_IJNSA_ILi0EEES1M_S1M_EEEEENS5_IJNS4_10UnderscoreES1P_S1P_EEEEENS4_13SM90_TMA_LOADENS4_14ComposedLayoutINS4_7SwizzleILi3ELi4ELi3EEENS4_25smem_sparse_ptr_flag_bitsILi2ELi16EEENSK_INS5_IJNS5_IJSC_SQ_EEENS5_IJSB_SG_EEEEEENS5_IJNS5_IJS1M_SH_EEESN_EEEEEEEvNS4_8identityENS4_23SM90_TMA_LOAD_MULTICASTENS1T_IS1V_NS4_18smem_ptr_flag_bitsILi16EEENSK_INS5_IJSQ_SG_EEENS5_IJSG_SC_EEEEEEEvS25_EENS_8epilogue10collective6detail29Sm90TmaWarpSpecializedAdapterINS2F_15DefaultEpilogueIfNS5_IJSC_llEEES2J_NS2E_6thread17LinearCombinationIfLi1EffLNS2K_9ScaleType4KindE0ELNS_15FloatRoundStyleE2EfEENS1_15EpilogueDefaultEEEEEvvEEEEvNT_6ParamsE:
[----:B------:R-:W-:Y:S01]  /*0000*/  LDC R1, c[0x0][0x28] ;  /* 0x00000a00ff017b82 */ /* 0x000fe20000000800 */
[----:B------:R-:W0:Y:S01]  /*0010*/  S2R R10, SR_TID.X ;  /* 0x00000000000a7919 */ /* 0x000e220000002100 */
[----:B------:R-:W-:Y:S01]  /*0020*/  ELECT P0, URZ, PT ;  /* 0x00000000003f782f */ /* 0x000fe20003800000 */
[----:B------:R-:W-:Y:S01]  /*0030*/  BSSY B0, `(.L_x_0) ;  /* 0x0000012000007945 */ /* 0x000fe20003800000 */
[--C-:B0-----:R-:W-:Y:S02]  /*0040*/  SHF.R.U32.HI R0, RZ, 0x5, R10.reuse ;  /* 0x00000005ff007819 */ /* 0x101fe4000001160a */
[----:B------:R-:W-:-:S03]  /*0050*/  SHF.R.U32.HI R4, RZ, 0x7, R10 ;  /* 0x00000007ff047819 */ /* 0x000fc6000001160a */
[----:B------:R-:W0:Y:S04]  /*0060*/  SHFL.IDX PT, R2, R0, RZ, 0x1f ;  /* 0x00001fff00027589 */ /* 0x000e2800000e0000 */
[----:B------:R1:W2:Y:S01]  /*0070*/  SHFL.IDX PT, R5, R4, RZ, 0x1f ;  /* 0x00001fff04057589 */ /* 0x0002a200000e0000 */
[----:B0-----:R-:W-:-:S13]  /*0080*/  ISETP.NE.OR P0, PT, R2, RZ, !P0 ;  /* 0x000000ff0200720c */ /* 0x001fda0004705670 */
[----:B-12---:R-:W-:Y:S05]  /*0090*/  @P0 BRA `(.L_x_1) ;  /* 0x00000000002c0947 */ /* 0x006fea0003800000 */
[----:B------:R-:W-:Y:S02]  /*00a0*/  ULDC.64 UR4, c[0x0][0x198] ;  /* 0x0000660000047ab9 */ /* 0x000fe40000000a00 */
[----:B------:R-:W-:Y:S02]  /*00b0*/  UIADD3 UR6, UP0, UR4, 0xf0, URZ ;  /* 0x000000f004067890 */ /* 0x000fe4000ff1e03f */
[----:B------:R-:W-:Y:S02]  /*00c0*/  UIADD3 UR8, UP1, UR4, 0x1f0, URZ ;  /* 0x000001f004087890 */ /* 0x000fe4000ff3e03f */
[----:B------:R-:W-:Y:S02]  /*00d0*/  UIADD3 UR4, UP2, UR4, 0x2f0, URZ ;  /* 0x000002f004047890 */ /* 0x000fe4000ff5e03f */
[----:B------:R-:W-:Y:S02]  /*00e0*/  UIADD3.X UR7, URZ, UR5, URZ, UP0, !UPT ;  /* 0x000000053f077290 */ /* 0x000fe400087fe43f */
[----:B------:R-:W-:-:S02]  /*00f0*/  UIADD3.X UR9, URZ, UR5, URZ, UP1, !UPT ;  /* 0x000000053f097290 */ /* 0x000fc40008ffe43f */
[----:B------:R-:W-:-:S05]  /*0100*/  UIADD3.X UR5, URZ, UR5, URZ, UP2, !UPT ;  /* 0x000000053f057290 */ /* 0x000fca00097fe43f */
[----:B------:R0:W-:Y:S02]  /*0110*/  UTMACCTL.PF [UR6] ;  /* 0x00000000060079b9 */ /* 0x0001e40008040000 */
[----:B------:R0:W-:Y:S02]  /*0120*/  UTMACCTL.PF [UR8] ;  /* 0x00000000080079b9 */ /* 0x0001e40008040000 */
[----:B------:R0:W-:Y:S02]  /*0130*/  UTMACCTL.PF [UR4] ;  /* 0x00000000040079b9 */ /* 0x0001e40008040000 */
[----:B0-----:R-:W-:Y:S01]  /*0140*/  NOP ;  /* 0x0000000000007918 */ /* 0x001fe20000000000 */
.L_x_1:
[----:B------:R-:W-:Y:S05]  /*0150*/  BSYNC B0 ;  /* 0x0000000000007941 */ /* 0x000fea0003800000 */
.L_x_0:
[----:B------:R-:W0:Y:S02]  /*0160*/  SHFL.IDX PT, R6, R0, RZ, 0x1f ;  /* 0x00001fff00067589 */ /* 0x000e2400000e0000 */
[----:B0-----:R-:W-:-:S13]  /*0170*/  ISETP.NE.AND P0, PT, R6, RZ, PT ;  /* 0x000000ff0600720c */ /* 0x001fda0003f05270 */
[----:B------:R-:W-:Y:S05]  /*0180*/  @P0 BRA `(.L_x_2) ;  /* 0x0000000000600947 */ /* 0x000fea0003800000 */
[----:B------:R-:W0:Y:S01]  /*0190*/  S2UR UR8, SR_CgaCtaId ;  /* 0x00000000000879c3 */ /* 0x000e220000008800 */
[----:B------:R-:W-:Y:S01]  /*01a0*/  UMOV UR4, 0x400 ;  /* 0x0000040000047882 */ /* 0x000fe20000000000 */
[----:B------:R-:W-:Y:S01]  /*01b0*/  UMOV UR5, 0x1 ;  /* 0x0000000100057882 */ /* 0x000fe20000000000 */
[----:B------:R-:W-:Y:S01]  /*01c0*/  UMOV UR6, 0x2 ;  /* 0x0000000200067882 */ /* 0x000fe20000000000 */
[----:B------:R-:W-:Y:S01]  /*01d0*/  ELECT P0, URZ, PT ;  /* 0x00000000003f782f */ /* 0x000fe20003800000 */
[----:B------:R-:W-:-:S04]  /*01e0*/  UIADD3 UR6, -UR6, 0x100000, URZ ;  /* 0x0010000006067890 */ /* 0x000fc8000fffe13f */
[----:B------:R-:W-:Y:S02]  /*01f0*/  USHF.L.U32 UR7, UR6, 0xb, URZ ;  /* 0x0000000b06077899 */ /* 0x000fe4000800063f */
[----:B------:R-:W-:Y:S02]  /*0200*/  USHF.L.U32 UR6, UR6, 0x1, URZ ;  /* 0x0000000106067899 */ /* 0x000fe4000800063f */
[----:B0-----:R-:W-:Y:S02]  /*0210*/  ULEA UR8, UR8, UR4, 0x18 ;  /* 0x0000000408087291 */ /* 0x001fe4000f8ec03f */
[----:B------:R-:W-:-:S04]  /*0220*/  UIADD3 UR4, -UR5, 0x100000, URZ ;  /* 0x0010000005047890 */ /* 0x000fc8000fffe13f */
[----:B------:R-:W-:Y:S02]  /*0230*/  USHF.L.U32 UR5, UR4, 0xb, URZ ;  /* 0x0000000b04057899 */ /* 0x000fe4000800063f */
[----:B------:R-:W-:Y:S01]  /*0240*/  USHF.L.U32 UR4, UR4, 0x1, URZ ;  /* 0x0000000104047899 */ /* 0x000fe2000800063f */
[----:B------:R-:W0:Y:S11]  /*0250*/  FENCE.VIEW.ASYNC.S ;  /* 0x00000000000073c6 */ /* 0x000e360000000000 */
[----:B0-----:R0:W1:Y:S01]  /*0260*/  SYNCS.EXCH.64 URZ, [UR8], UR4 ;  /* 0x00000004083f75b2 */ /* 0x0010620008000100 */
[----:B------:R0:W2:Y:S01]  /*0270*/  SYNCS.EXCH.64 URZ, [UR8+0x28], UR6 ;  /* 0x00002806083f75b2 */ /* 0x0000a20008000100 */
[----:B------:R0:W3:Y:S01]  /*0280*/  SYNCS.EXCH.64 URZ, [UR8+0x8], UR4 ;  /* 0x00000804083f75b2 */ /* 0x0000e20008000100 */
[----:B------:R0:W4:Y:S01]  /*0290*/  SYNCS.EXCH.64 URZ, [UR8+0x30], UR6 ;  /* 0x00003006083f75b2 */ /* 0x0001220008000100 */
[----:B------:R0:W0:Y:S01]  /*02a0*/  SYNCS.EXCH.64 URZ, [UR8+0x10], UR4 ;  /* 0x00001004083f75b2 */ /* 0x0000220008000100 */
[----:B------:R0:W0:Y:S01]  /*02b0*/  SYNCS.EXCH.64 URZ, [UR8+0x38], UR6 ;  /* 0x00003806083f75b2 */ /* 0x0000220008000100 */
[----:B------:R0:W0:Y:S01]  /*02c0*/  SYNCS.EXCH.64 URZ, [UR8+0x18], UR4 ;  /* 0x00001804083f75b2 */ /* 0x0000220008000100 */
[----:B------:R0:W0:Y:S01]  /*02d0*/  SYNCS.EXCH.64 URZ, [UR8+0x40], UR6 ;  /* 0x00004006083f75b2 */ /* 0x0000220008000100 */
[----:B------:R0:W0:Y:S01]  /*02e0*/  SYNCS.EXCH.64 URZ, [UR8+0x20], UR4 ;  /* 0x00002004083f75b2 */ /* 0x0000220008000100 */
[----:B------:R0:W0:Y:S01]  /*02f0*/  SYNCS.EXCH.64 URZ, [UR8+0x48], UR6 ;  /* 0x00004806083f75b2 */ /* 0x0000220008000100 */
[----:B------:R-:W-:Y:S01]  /*0300*/  NOP ;  /* 0x0000000000007918 */ /* 0x000fe20000000000 */
.L_x_2:
[----:B------:R-:W-:Y:S01]  /*0310*/  SHF.R.S32.HI R3, RZ, 0x1f, R10 ;  /* 0x0000001fff037819 */ /* 0x000fe2000001140a */
[----:B------:R-:W5:Y:S01]  /*0320*/  SHFL.IDX PT, R7, R0, RZ, 0x1f ;  /* 0x00001fff00077589 */ /* 0x000f6200000e0000 */
[----:B------:R-:W1:Y:S01]  /*0330*/  S2UR UR12, SR_CTAID.X ;  /* 0x00000000000c79c3 */ /* 0x000e620000002500 */
[----:B------:R-:W-:Y:S02]  /*0340*/  ELECT P0, URZ, PT ;  /* 0x00000000003f782f */ /* 0x000fe40003800000 */
[----:B------:R-:W-:Y:S01]  /*0350*/  LEA.HI R3, R3, R10, RZ, 0x7 ;  /* 0x0000000a03037211 */ /* 0x000fe200078f38ff */
[----:B------:R1:W2:Y:S01]  /*0360*/  SHFL.IDX PT, R9, R0, RZ, 0x1f ;  /* 0x00001fff00097589 */ /* 0x0002a200000e0000 */
[----:B------:R-:W-:Y:S01]  /*0370*/  ELECT P1, URZ, PT ;  /* 0x00000000003f782f */ /* 0x000fe20003820000 */
[----:B------:R-:W-:Y:S01]  /*0380*/  NOP ;  /* 0x0000000000007918 */ /* 0x000fe20000000000 */
[----:B------:R-:W-:Y:S01]  /*0390*/  LOP3.LUT R3, R3, 0xffffff80, RZ, 0xc0, !PT ;  /* 0xffffff8003037812 */ /* 0x000fe200078ec0ff */
[----:B------:R-:W3:Y:S01]  /*03a0*/  S2R R16, SR_CTAID.Y ;  /* 0x0000000000107919 */ /* 0x000ee20000002600 */
[----:B0-----:R-:W-:Y:S01]  /*03b0*/  ULDC UR4, c[0x0][0x150] ;  /* 0x0000540000047ab9 */ /* 0x001fe20000000800 */
[----:B------:R-:W0:Y:S01]  /*03c0*/  LDC R13, c[0x0][0x144] ;  /* 0x00005100ff0d7b82 */ /* 0x000e220000000800 */
[----:B------:R-:W-:Y:S01]  /*03d0*/  UMOV UR11, 0x80 ;  /* 0x00000080000b7882 */ /* 0x000fe20000000000 */
[----:B------:R-:W-:Y:S01]  /*03e0*/  IMAD.IADD R11, R10, 0x1, -R3 ;  /* 0x000000010a0b7824 */ /* 0x000fe200078e0a03 */
[----:B------:R-:W4:Y:S01]  /*03f0*/  SHFL.IDX PT, R4, R4, RZ, 0x1f ;  /* 0x00001fff04047589 */ /* 0x000f2200000e0000 */
[----:B------:R-:W-:Y:S01]  /*0400*/  NOP ;  /* 0x0000000000007918 */ /* 0x000fe20000000000 */
[----:B------:R-:W-:-:S02]  /*0410*/  VIADD R39, R5, 0xffffffff ;  /* 0xffffffff05277836 */ /* 0x000fc40000000000 */
[----:B------:R-:W-:Y:S01]  /*0420*/  SHF.R.S32.HI R24, RZ, 0x1f, R11 ;  /* 0x0000001fff187819 */ /* 0x000fe2000001140b */
[----:B------:R-:W0:Y:S02]  /*0430*/  LDC R25, c[0x0][0x148] ;  /* 0x00005200ff197b82 */ /* 0x000e240000000800 */
[----:B------:R-:W-:Y:S02]  /*0440*/  ISETP.GE.U32.AND P4, PT, R39, 0x2, PT ;  /* 0x000000022700780c */ /* 0x000fe40003f86070 */
[----:B------:R-:W-:Y:S02]  /*0450*/  LEA.HI R3, R24, R11, RZ, 0x3 ;  /* 0x0000000b18037211 */ /* 0x000fe400078f18ff */
[----:B-----5:R-:W-:Y:S02]  /*0460*/  ISETP.NE.OR P0, PT, R7, RZ, !P0 ;  /* 0x000000ff0700720c */ /* 0x020fe40004705670 */
[--C-:B------:R-:W-:Y:S02]  /*0470*/  SHF.R.S32.HI R7, RZ, 0x3, R3.reuse ;  /* 0x00000003ff077819 */ /* 0x100fe40000011403 */
[----:B------:R-:W-:-:S02]  /*0480*/  SHF.R.S32.HI R8, RZ, 0x1f, R3 ;  /* 0x0000001fff087819 */ /* 0x000fc40000011403 */
[----:B------:R-:W-:Y:S02]  /*0490*/  SHF.R.S32.HI R3, RZ, 0x1f, R6 ;  /* 0x0000001fff037819 */ /* 0x000fe40000011406 */
[----:B------:R-:W-:Y:S02]  /*04a0*/  LEA.HI R8, R8, R7, RZ, 0x2 ;  /* 0x0000000708087211 */ /* 0x000fe400078f10ff */
[----:B------:R-:W-:Y:S02]  /*04b0*/  LEA.HI R3, R3, R6, RZ, 0x2 ;  /* 0x0000000603037211 */ /* 0x000fe400078f10ff */
[----:B------:R-:W-:Y:S01]  /*04c0*/  LOP3.LUT R8, R8, 0xfffffffc, RZ, 0xc0, !PT ;  /* 0xfffffffc08087812 */ /* 0x000fe200078ec0ff */
[----:B------:R-:W-:Y:S01]  /*04d0*/  VOTEU.ALL UP0, P0 ;  /* 0x00000000003f7886 */ /* 0x000fe20000000000 */
[----:B------:R-:W-:Y:S02]  /*04e0*/  LOP3.LUT R3, R3, 0x3ffffffc, RZ, 0xc0, !PT ;  /* 0x3ffffffc03037812 */ /* 0x000fe400078ec0ff */
[----:B-1----:R-:W-:Y:S01]  /*04f0*/  I2FP.F32.U32 R0, UR12 ;  /* 0x0000000c00007c45 */ /* 0x002fe20008201000 */
[----:B------:R-:W-:Y:S01]  /*0500*/  IMAD.IADD R8, R7, 0x1, -R8 ;  /* 0x0000000107087824 */ /* 0x000fe200078e0a08 */
[----:B--2---:R-:W-:Y:S01]  /*0510*/  ISETP.NE.OR P1, PT, R9, RZ, !P1 ;  /* 0x000000ff0900720c */ /* 0x004fe20004f25670 */
[----:B------:R-:W-:Y:S01]  /*0520*/  IMAD.IADD R3, R6, 0x1, -R3 ;  /* 0x0000000106037824 */ /* 0x000fe200078e0a03 */
[----:B------:R-:W1:Y:S01]  /*0530*/  @!UP0 S2UR UR7, SR_CgaCtaId ;  /* 0x00000000000789c3 */ /* 0x000e620000008800 */
[----:B------:R-:W-:Y:S01]  /*0540*/  FMUL R12, R0, UR4 ;  /* 0x00000004000c7c20 */ /* 0x000fe20008400000 */
[----:B------:R-:W-:Y:S01]  /*0550*/  ULDC UR4, c[0x0][0x154] ;  /* 0x0000550000047ab9 */ /* 0x000fe20000000800 */
[----:B------:R-:W-:Y:S01]  /*0560*/  IMAD R8, R3, 0x4, R8 ;  /* 0x0000000403087824 */ /* 0x000fe200078e0208 */
[----:B------:R-:W-:Y:S01]  /*0570*/  SHF.R.S32.HI R3, RZ, 0x1f, R2 ;  /* 0x0000001fff037819 */ /* 0x000fe20000011402 */
[----:B------:R-:W-:Y:S01]  /*0580*/  @!UP0 UMOV UR6, 0x400 ;  /* 0x0000040000068882 */ /* 0x000fe20000000000 */
[----:B----4-:R-:W-:Y:S01]  /*0590*/  R2UR UR16, R4 ;  /* 0x00000000041072ca */ /* 0x010fe200000e0000 */
[----:B------:R-:W2:Y:S01]  /*05a0*/  F2I.U32.TRUNC.NTZ R12, R12 ;  /* 0x0000000c000c7305 */ /* 0x000ea2000020f000 */
[----:B------:R-:W-:Y:S01]  /*05b0*/  LEA.HI R3, R3, R2, RZ, 0x2 ;  /* 0x0000000203037211 */ /* 0x000fe200078f10ff */
[C---:B------:R-:W-:Y:S01]  /*05c0*/  IMAD.SHL.U32 R7, R8.reuse, 0x4, RZ ;  /* 0x0000000408077824 */ /* 0x040fe200078e00ff */
[----:B------:R-:W-:Y:S01]  /*05d0*/  LEA.HI R0, R8, R8, RZ, 0x1 ;  /* 0x0000000808007211 */ /* 0x000fe200078f08ff */
[----:B------:R-:W-:Y:S01]  /*05e0*/  VOTEU.ALL UP1, P1 ;  /* 0x00000000003f7886 */ /* 0x000fe20000820000 */
[----:B------:R-:W-:Y:S01]  /*05f0*/  LOP3.LUT R3, R3, 0xfffffffc, RZ, 0xc0, !PT ;  /* 0xfffffffc03037812 */ /* 0x000fe200078ec0ff */
[----:B------:R-:W-:Y:S01]  /*0600*/  VOTEU.ALL UP2, P1 ;  /* 0x00000000003f7886 */ /* 0x000fe20000840000 */
[----:B------:R-:W-:Y:S01]  /*0610*/  LOP3.LUT R9, R0, 0xfffffffe, RZ, 0xc0, !PT ;  /* 0xfffffffe00097812 */ /* 0x000fe200078ec0ff */
[----:B------:R-:W-:Y:S01]  /*0620*/  VOTEU.ALL UP3, P1 ;  /* 0x00000000003f7886 */ /* 0x000fe20000860000 */
[----:B------:R-:W4:Y:S01]  /*0630*/  @!UP1 S2UR UR10, SR_CgaCtaId ;  /* 0x00000000000a99c3 */ /* 0x000f220000008800 */
[----:B------:R-:W-:Y:S01]  /*0640*/  IMAD.IADD R22, R2, 0x1, -R3 ;  /* 0x0000000102167824 */ /* 0x000fe200078e0a03 */
[----:B---3--:R-:W-:Y:S01]  /*0650*/  I2FP.F32.U32 R0, R16 ;  /* 0x0000001000007245 */ /* 0x008fe20000201000 */
[C---:B------:R-:W-:Y:S01]  /*0660*/  IMAD.IADD R9, R8.reuse, 0x1, -R9 ;  /* 0x0000000108097824 */ /* 0x040fe200078e0a09 */
[----:B------:R-:W-:Y:S01]  /*0670*/  @!UP1 UMOV UR9, 0x400 ;  /* 0x0000040000099882 */ /* 0x000fe20000000000 */
[----:B------:R-:W-:Y:S01]  /*0680*/  LOP3.LUT R7, R8, 0xc, R7, 0x78, !PT ;  /* 0x0000000c08077812 */ /* 0x000fe200078e7807 */
[----:B--2---:R-:W-:-:S02]  /*0690*/  IMAD.MOV R26, RZ, RZ, -R12 ;  /* 0x000000ffff1a7224 */ /* 0x004fc400078e0a0c */
[----:B------:R-:W-:Y:S01]  /*06a0*/  FMUL R0, R0, UR4 ;  /* 0x0000000400007c20 */ /* 0x000fe20008400000 */
[----:B------:R-:W2:Y:S01]  /*06b0*/  LDC R2, c[0x0][0x140] ;  /* 0x00005000ff027b82 */ /* 0x000ea20000000800 */
[----:B------:R-:W-:Y:S01]  /*06c0*/  UMOV UR4, 0x20 ;  /* 0x0000002000047882 */ /* 0x000fe20000000000 */
[----:B0-----:R-:W-:Y:S01]  /*06d0*/  IMAD R26, R13, R26, UR12 ;  /* 0x0000000c0d1a7e24 */ /* 0x001fe2000f8e021a */
[----:B------:R-:W-:-:S04]  /*06e0*/  @!UP0 UIADD3 UR4, -UR4, 0x100000, URZ ;  /* 0x0010000004048890 */ /* 0x000fc8000fffe13f */
[----:B------:R-:W-:Y:S02]  /*06f0*/  @!UP0 USHF.L.U32 UR5, UR4, 0xb, URZ ;  /* 0x0000000b04058899 */ /* 0x000fe4000800063f */
[----:B------:R-:W-:Y:S01]  /*0700*/  @!UP0 USHF.L.U32 UR4, UR4, 0x1, URZ ;  /* 0x0000000104048899 */ /* 0x000fe2000800063f */
[----:B------:R-:W-:Y:S01]  /*0710*/  ISETP.NE.AND P2, PT, R22, 0x3, PT ;  /* 0x000000031600780c */ /* 0x000fe20003f45270 */
[----:B------:R-:W0:Y:S01]  /*0720*/  F2I.U32.TRUNC.NTZ R0, R0 ;  /* 0x0000000000007305 */ /* 0x000e22000020f000 */
[----:B-1----:R-:W-:Y:S01]  /*0730*/  @!UP0 ULEA UR8, UR7, UR6, 0x18 ;  /* 0x0000000607088291 */ /* 0x002fe2000f8ec03f */
[----:B------:R-:W-:Y:S01]  /*0740*/  ISETP.NE.AND P3, PT, R9, R26, PT ;  /* 0x0000001a0900720c */ /* 0x000fe20003f65270 */
[----:B------:R-:W-:-:S04]  /*0750*/  @!UP1 UIADD3 UR6, -UR11, 0x100000, URZ ;  /* 0x001000000b069890 */ /* 0x000fc8000fffe13f */
[----:B------:R-:W-:Y:S02]  /*0760*/  @!UP1 USHF.L.U32 UR7, UR6, 0xb, URZ ;  /* 0x0000000b06079899 */ /* 0x000fe4000800063f */
[----:B------:R-:W-:Y:S01]  /*0770*/  @!UP1 USHF.L.U32 UR6, UR6, 0x1, URZ ;  /* 0x0000000106069899 */ /* 0x000fe2000800063f */
[----:B------:R-:W-:Y:S01]  /*0780*/  IMAD.MOV.U32 R13, RZ, RZ, 0x1 ;  /* 0x00000001ff0d7424 */ /* 0x000fe200078e00ff */
[----:B------:R-:W-:Y:S01]  /*0790*/  VOTEU.ALL UP4, P1 ;  /* 0x00000000003f7886 */ /* 0x000fe20000880000 */
[----:B------:R-:W-:Y:S01]  /*07a0*/  VOTEU.ALL UP5, P1 ;  /* 0x00000000003f7886 */ /* 0x000fe200008a0000 */
[----:B------:R-:W-:Y:S01]  /*07b0*/  VOTEU.ALL UP0, P0 ;  /* 0x00000000003f7886 */ /* 0x000fe20000000000 */
[----:B----4-:R-:W-:Y:S01]  /*07c0*/  @!UP1 ULEA UR9, UR10, UR9, 0x18 ;  /* 0x000000090a099291 */ /* 0x010fe2000f8ec03f */
[----:B------:R-:W-:Y:S01]  /*07d0*/  VOTEU.ALL UP1, P0 ;  /* 0x00000000003f7886 */ /* 0x000fe20000020000 */
[----:B------:R-:W-:Y:S01]  /*07e0*/  ISETP.EQ.OR P0, PT, R22, RZ, !P2 ;  /* 0x000000ff1600720c */ /* 0x000fe20005702670 */
[----:B0-----:R-:W-:Y:S01]  /*07f0*/  IMAD.MOV R29, RZ, RZ, -R0 ;  /* 0x000000ffff1d7224 */ /* 0x001fe200078e0a00 */
[----:B------:R-:W-:Y:S01]  /*0800*/  @P3 LEA.HI R0, R7, R7, RZ, 0x1 ;  /* 0x0000000707003211 */ /* 0x000fe200078f08ff */
[----:B------:R-:W0:Y:S02]  /*0810*/  FENCE.VIEW.ASYNC.S ;  /* 0x00000000000073c6 */ /* 0x000e240000000000 */
[----:B0-----:R0:W1:Y:S01]  /*0820*/  @!UP0 SYNCS.EXCH.64 URZ, [UR8+0x80], UR4 ;  /* 0x00008004083f85b2 */ /* 0x0010620008000100 */
[----:B------:R-:W-:Y:S01]  /*0830*/  ISETP.EQ.AND P0, PT, R5, RZ, P0 ;  /* 0x000000ff0500720c */ /* 0x000fe20000702270 */
[----:B------:R-:W-:Y:S01]  /*0840*/  IMAD R3, R25, R29, R16 ;  /* 0x0000001d19037224 */ /* 0x000fe200078e0210 */
[----:B--2---:R-:W-:-:S02]  /*0850*/  ISETP.EQ.U32.AND P1, PT, R2, 0x1, PT ;  /* 0x000000010200780c */ /* 0x004fc40003f22070 */
[----:B------:R-:W-:Y:S02]  /*0860*/  @P3 SHF.R.S32.HI R0, RZ, 0x1, R0 ;  /* 0x00000001ff003819 */ /* 0x000fe40000011400 */
[----:B------:R-:W-:Y:S02]  /*0870*/  SEL R6, RZ, 0x1, !P0 ;  /* 0x00000001ff067807 */ /* 0x000fe40004000000 */
[----:B------:R-:W-:Y:S02]  /*0880*/  @P3 ISETP.NE.AND P5, PT, R0, R3, PT ;  /* 0x000000030000320c */ /* 0x000fe40003fa5270 */
[----:B------:R-:W-:Y:S02]  /*0890*/  ISETP.NE.AND P2, PT, R5, RZ, PT ;  /* 0x000000ff0500720c */ /* 0x000fe40003f45270 */
[----:B------:R-:W-:Y:S02]  /*08a0*/  SEL R6, R6, 0x2, P4 ;  /* 0x0000000206067807 */ /* 0x000fe40002000000 */
[----:B------:R-:W-:Y:S01]  /*08b0*/  @P3 SEL R13, RZ, 0x1, P5 ;  /* 0x00000001ff0d3807 */ /* 0x000fe20002800000 */
[----:B------:R0:W2:Y:S01]  /*08c0*/  @!UP1 SYNCS.EXCH.64 URZ, [UR8+0x88], UR4 ;  /* 0x00008804083f95b2 */ /* 0x0000a20008000100 */
[----:B------:R-:W-:Y:S01]  /*08d0*/  NOP ;  /* 0x0000000000007918 */ /* 0x000fe20000000000 */
[----:B------:R0:W3:Y:S01]  /*08e0*/  @!UP2 SYNCS.EXCH.64 URZ, [UR9+0x60], UR6 ;  /* 0x00006006093fa5b2 */ /* 0x0000e20008000100 */
[----:B------:R0:W4:Y:S01]  /*08f0*/  @!UP3 SYNCS.EXCH.64 URZ, [UR9+0x68], UR6 ;  /* 0x00006806093fb5b2 */ /* 0x0001220008000100 */
[----:B------:R0:W0:Y:S01]  /*0900*/  @!UP4 SYNCS.EXCH.64 URZ, [UR9+0x70], UR6 ;  /* 0x00007006093fc5b2 */ /* 0x0000220008000100 */
[----:B------:R0:W0:Y:S01]  /*0910*/  @!UP5 SYNCS.EXCH.64 URZ, [UR9+0x78], UR6 ;  /* 0x00007806093fd5b2 */ /* 0x0000220008000100 */
[----:B------:R-:W-:Y:S01]  /*0920*/  NOP ;  /* 0x0000000000007918 */ /* 0x000fe20000000000 */
[----:B-1----:R-:W-:Y:S05]  /*0930*/  @!P1 BRA `(.L_x_3) ;  /* 0x0000000000089947 */ /* 0x002fea0003800000 */
[----:B0-234-:R-:W-:Y:S01]  /*0940*/  UCGABAR_ARV ;  /* 0x00000000000079c7 */ /* 0x01dfe20008000000 */
[----:B------:R-:W-:Y:S05]  /*0950*/  BRA `(.L_x_4) ;  /* 0x0000000000047947 */ /* 0x000fea0003800000 */
.L_x_3:
[----:B0-234-:R-:W-:Y:S01]  /*0960*/  NOP ;  /* 0x0000000000007918 */ /* 0x01dfe20000000000 */
.L_x_4:
[----:B------:R-:W-:Y:S01]  /*0970*/  ULDC.64 UR4, c[0x0][0x698] ;  /* 0x0001a60000047ab9 */ /* 0x000fe20000000a00 */
[----:B------:R-:W-:Y:S01]  /*0980*/  ULDC.64 UR20, c[0x0][0x208] ;  /* 0x0000820000147ab9 */ /* 0x000fe20000000a00 */
[----:B------:R-:W-:-:S04]  /*0990*/  ISETP.NE.U32.AND P0, PT, RZ, UR4, PT ;  /* 0x00000004ff007c0c */ /* 0x000fc8000bf05070 */
[----:B------:R-:W-:-:S13]  /*09a0*/  ISETP.NE.AND.EX P0, PT, RZ, UR5, PT, P0 ;  /* 0x00000005ff007c0c */ /* 0x000fda000bf05300 */
[----:B------:R-:W-:Y:S05]  /*09b0*/  @!P0 BRA `(.L_x_5) ;  /* 0x00000000001c8947 */ /* 0x000fea0003800000 */
[----:B------:R-:W0:Y:S02]  /*09c0*/  LDC.64 R2, c[0x0][0x698] ;  /* 0x0001a600ff027b82 */ /* 0x000e240000000a00 */
[----:B0-----:R-:W2:Y:S02]  /*09d0*/  LDG.E.64 R2, desc[UR20][R2.64] ;  /* 0x0000001402027981 */ /* 0x001ea4000c1e1b00 */
[----:B--2---:R-:W-:-:S04]  /*09e0*/  ISETP.NE.U32.AND P0, PT, R2, RZ, PT ;  /* 0x000000ff0200720c */ /* 0x004fc80003f05070 */
[----:B------:R-:W-:-:S13]  /*09f0*/  ISETP.NE.AND.EX P0, PT, R3, RZ, PT, P0 ;  /* 0x000000ff0300720c */ /* 0x000fda0003f05300 */
[----:B------:R-:W-:Y:S05]  /*0a00*/  @!P0 BRA `(.L_x_5) ;  /* 0x0000000000088947 */ /* 0x000fea0003800000 */
[----:B------:R0:W5:Y:S01]  /*0a10*/  LD.E R14, desc[UR20][R2.64] ;  /* 0x00000014020e7980 */ /* 0x000162000c101900 */
[----:B------:R-:W-:Y:S05]  /*0a20*/  BRA `(.L_x_6) ;  /* 0x0000000000207947 */ /* 0x000fea0003800000 */
.L_x_5:
[----:B------:R-:W-:Y:S02]  /*0a30*/  ULDC.64 UR4, c[0x0][0x688] ;  /* 0x0001a20000047ab9 */ /* 0x000fe40000000a00 */
[----:B------:R-:W-:-:S04]  /*0a40*/  ISETP.NE.U32.AND P0, PT, RZ, UR4, PT ;  /* 0x00000004ff007c0c */ /* 0x000fc8000bf05070 */
[----:B------:R-:W-:-:S13]  /*0a50*/  ISETP.NE.AND.EX P0, PT, RZ, UR5, PT, P0 ;  /* 0x00000005ff007c0c */ /* 0x000fda000bf05300 */
[----:B------:R-:W-:Y:S05]  /*0a60*/  @!P0 BRA `(.L_x_7) ;  /* 0x00000000000c8947 */ /* 0x000fea0003800000 */
[----:B------:R-:W0:Y:S02]  /*0a70*/  LDC.64 R14, c[0x0][0x688] ;  /* 0x0001a200ff0e7b82 */ /* 0x000e240000000a00 */
[----:B0-----:R1:W5:Y:S01]  /*0a80*/  LDG.E R14, desc[UR20][R14.64] ;  /* 0x000000140e0e7981 */ /* 0x001362000c1e1900 */
[----:B------:R-:W-:Y:S05]  /*0a90*/  BRA `(.L_x_6) ;  /* 0x0000000000047947 */ /* 0x000fea0003800000 */
.L_x_7:
[----:B------:R-:W2:Y:S02]  /*0aa0*/  LDC R14, c[0x0][0x680] ;  /* 0x0001a000ff0e7b82 */ /* 0x000ea40000000800 */
.L_x_6:
[----:B------:R-:W-:Y:S02]  /*0ab0*/  ULDC.64 UR4, c[0x0][0x6a0] ;  /* 0x0001a80000047ab9 */ /* 0x000fe40000000a00 */
[----:B------:R-:W-:-:S04]  /*0ac0*/  ISETP.NE.U32.AND P0, PT, RZ, UR4, PT ;  /* 0x00000004ff007c0c */ /* 0x000fc8000bf05070 */
[----:B------:R-:W-:-:S13]  /*0ad0*/  ISETP.NE.AND.EX P0, PT, RZ, UR5, PT, P0 ;  /* 0x00000005ff007c0c */ /* 0x000fda000bf05300 */
[----:B------:R-:W-:Y:S05]  /*0ae0*/  @!P0 BRA `(.L_x_8) ;  /* 0x00000000001c8947 */ /* 0x000fea0003800000 */
[----:B0-----:R-:W0:Y:S02]  /*0af0*/  LDC.64 R2, c[0x0][0x6a0] ;  /* 0x0001a800ff027b82 */ /* 0x001e240000000a00 */
[----:B0-----:R-:W3:Y:S02]  /*0b00*/  LDG.E.64 R2, desc[UR20][R2.64] ;  /* 0x0000001402027981 */ /* 0x001ee4000c1e1b00 */
[----:B---3--:R-:W-:-:S04]  /*0b10*/  ISETP.NE.U32.AND P0, PT, R2, RZ, PT ;  /* 0x000000ff0200720c */ /* 0x008fc80003f05070 */
[----:B------:R-:W-:-:S13]  /*0b20*/  ISETP.NE.AND.EX P0, PT, R3, RZ, PT, P0 ;  /* 0x000000ff0300720c */ /* 0x000fda0003f05300 */
[----:B------:R-:W-:Y:S05]  /*0b30*/  @!P0 BRA `(.L_x_8) ;  /* 0x0000000000088947 */ /* 0x000fea0003800000 */
[----:B-1----:R0:W5:Y:S01]  /*0b40*/  LD.E R15, desc[UR20][R2.64] ;  /* 0x00000014020f7980 */ /* 0x002162000c101900 */
[----:B------:R-:W-:Y:S05]  /*0b50*/  BRA `(.L_x_9) ;  /* 0x0000000000207947 */ /* 0x000fea0003800000 */
.L_x_8:
[----:B------:R-:W-:Y:S02]  /*0b60*/  ULDC.64 UR4, c[0x0][0x690] ;  /* 0x0001a40000047ab9 */ /* 0x000fe40000000a00 */
[----:B------:R-:W-:-:S04]  /*0b70*/  ISETP.NE.U32.AND P0, PT, RZ, UR4, PT ;  /* 0x00000004ff007c0c */ /* 0x000fc8000bf05070 */
[----:B------:R-:W-:-:S13]  /*0b80*/  ISETP.NE.AND.EX P0, PT, RZ, UR5, PT, P0 ;  /* 0x00000005ff007c0c */ /* 0x000fda000bf05300 */
[----:B------:R-:W-:Y:S05]  /*0b90*/  @!P0 BRA `(.L_x_10) ;  /* 0x00000000000c8947 */ /* 0x000fea0003800000 */
[----:B0-----:R-:W1:Y:S02]  /*0ba0*/  LDC.64 R2, c[0x0][0x690] ;  /* 0x0001a400ff027b82 */ /* 0x001e640000000a00 */
[----:B-1----:R1:W5:Y:S01]  /*0bb0*/  LDG.E R15, desc[UR20][R2.64] ;  /* 0x00000014020f7981 */ /* 0x002362000c1e1900 */
[----:B------:R-:W-:Y:S05]  /*0bc0*/  BRA `(.L_x_9) ;  /* 0x0000000000047947 */ /* 0x000fea0003800000 */
.L_x_10:
[----:B-1----:R-:W3:Y:S02]  /*0bd0*/  LDC R15, c[0x0][0x684] ;  /* 0x0001a100ff0f7b82 */ /* 0x002ee40000000800 */
.L_x_9:
[----:B------:R-:W4:Y:S01]  /*0be0*/  LDC R0, c[0x0][0x75c] ;  /* 0x0001d700ff007b82 */ /* 0x000f220000000800 */
[----:B------:R-:W-:Y:S01]  /*0bf0*/  ULDC UR8, c[0x0][0x604] ;  /* 0x0001810000087ab9 */ /* 0x000fe20000000800 */
[----:B------:R-:W-:Y:S01]  /*0c00*/  ISETP.NE.AND P0, PT, R5, 0x2, PT ;  /* 0x000000020500780c */ /* 0x000fe20003f05270 */
[----:B------:R-:W-:Y:S01]  /*0c10*/  UIADD3 UR8, UR8, 0x3f, URZ ;  /* 0x0000003f08087890 */ /* 0x000fe2000fffe03f */
[----:B------:R-:W-:Y:S01]  /*0c20*/  IMAD.U32 R4, RZ, RZ, UR12 ;  /* 0x0000000cff047e24 */ /* 0x000fe2000f8e00ff */
[----:B------:R-:W-:Y:S01]  /*0c30*/  UMOV UR5, URZ ;  /* 0x0000003f00057c82 */ /* 0x000fe20008000000 */
[----:B------:R-:W-:Y:S01]  /*0c40*/  UMOV UR4, URZ ;  /* 0x0000003f00047c82 */ /* 0x000fe20008000000 */
[----:B------:R-:W-:Y:S01]  /*0c50*/  USHF.R.S32.HI UR9, URZ, 0x1f, UR8 ;  /* 0x0000001f3f097899 */ /* 0x000fe20008011408 */
[----:B------:R-:W-:-:S03]  /*0c60*/  ULDC.64 UR10, c[0x0][0x750] ;  /* 0x0001d400000a7ab9 */ /* 0x000fc60000000a00 */
[----:B------:R-:W-:Y:S01]  /*0c70*/  ULEA.HI UR9, UR9, UR8, URZ, 0x6 ;  /* 0x0000000809097291 */ /* 0x000fe2000f8f303f */
[----:B----4-:R-:W-:-:S13]  /*0c80*/  ISETP.NE.AND P4, PT, R0, 0x1, PT ;  /* 0x000000010000780c */ /* 0x010fda0003f85270 */
[----:B01----:R-:W0:Y:S01]  /*0c90*/  @P4 LDC R3, c[0x0][0x10] ;  /* 0x00000400ff034b82 */ /* 0x003e220000000800 */
[----:B------:R-:W-:Y:S02]  /*0ca0*/  @P4 IMAD.MOV.U32 R17, RZ, RZ, RZ ;  /* 0x000000ffff114224 */ /* 0x000fe400078e00ff */
[----:B------:R-:W-:-:S05]  /*0cb0*/  @P4 IMAD.MOV.U32 R5, RZ, RZ, RZ ;  /* 0x000000ffff054224 */ /* 0x000fca00078e00ff */
[----:B------:R-:W1:Y:S01]  /*0cc0*/  @!P4 LDC R9, c[0x0][0xc] ;  /* 0x00000300ff09cb82 */ /* 0x000e620000000800 */
[----:B------:R-:W-:Y:S01]  /*0cd0*/  ULDC UR6, c[0x0][0xc] ;  /* 0x0000030000067ab9 */ /* 0x000fe20000000800 */
[----:B------:R-:W-:Y:S02]  /*0ce0*/  ULDC UR7, c[0x0][0x10] ;  /* 0x0000040000077ab9 */ /* 0x000fe40000000800 */
[----:B------:R-:W-:-:S04]  /*0cf0*/  UIMAD.WIDE.U32 UR6, UR6, UR7, URZ ;  /* 0x00000007060672a5 */ /* 0x000fc8000f8e003f */
[----:B------:R-:W4:Y:S01]  /*0d00*/  LDC R8, c[0x0][0x14] ;  /* 0x00000500ff087b82 */ /* 0x000f220000000800 */
[----:B0-----:R-:W-:-:S04]  /*0d10*/  @P4 IMAD.WIDE.U32 R2, R3, UR12, R16 ;  /* 0x0000000c03024c25 */ /* 0x001fc8000f8e0010 */
[----:B------:R-:W-:Y:S02]  /*0d20*/  @P4 IMAD.IADD R3, R3, 0x1, R5 ;  /* 0x0000000103034824 */ /* 0x000fe400078e0205 */
[----:B------:R-:W-:Y:S02]  /*0d30*/  IMAD.MOV.U32 R5, RZ, RZ, RZ ;  /* 0x000000ffff057224 */ /* 0x000fe400078e00ff */
[----:B-1----:R-:W-:-:S04]  /*0d40*/  @!P4 IMAD.WIDE.U32 R4, R16, R9, R4 ;  /* 0x000000091004c225 */ /* 0x002fc800078e0004 */
[----:B------:R-:W-:Y:S02]  /*0d50*/  @!P4 IMAD.MOV.U32 R2, RZ, RZ, R4 ;  /* 0x000000ffff02c224 */ /* 0x000fe400078e0004 */
[C---:B----4-:R-:W-:Y:S02]  /*0d60*/  IMAD R19, R8.reuse, UR7, RZ ;  /* 0x0000000708137c24 */ /* 0x050fe4000f8e02ff */
[----:B------:R-:W-:Y:S01]  /*0d70*/  IMAD.WIDE.U32 R8, R8, UR6, RZ ;  /* 0x0000000608087c25 */ /* 0x000fe2000f8e00ff */
[----:B------:R-:W-:-:S03]  /*0d80*/  USHF.R.S32.HI UR6, URZ, 0x6, UR9 ;  /* 0x000000063f067899 */ /* 0x000fc60008011409 */
[----:B------:R-:W-:Y:S02]  /*0d90*/  @!P4 IMAD.MOV.U32 R3, RZ, RZ, R5 ;  /* 0x000000ffff03c224 */ /* 0x000fe400078e0005 */
[----:B------:R-:W-:Y:S01]  /*0da0*/  IMAD.IADD R12, R9, 0x1, R19 ;  /* 0x00000001090c7824 */ /* 0x000fe200078e0213 */
[----:B------:R-:W-:Y:S06]  /*0db0*/  @P0 BRA `(.L_x_11) ;  /* 0x0000000000200947 */ /* 0x000fec0003800000 */
[----:B------:R-:W-:Y:S01]  /*0dc0*/  UISETP.GE.U32.AND UP0, UPT, UR6, 0x5, UPT ;  /* 0x000000050600788c */ /* 0x000fe2000bf06070 */
[----:B------:R-:W-:Y:S01]  /*0dd0*/  IADD3 R2, P0, R2, R8, RZ ;  /* 0x0000000802027210 */ /* 0x000fe20007f1e0ff */
[----:B------:R-:W-:-:S04]  /*0de0*/  UIMAD.WIDE.U32 UR4, UR6, -0x33333333, URZ ;  /* 0xcccccccd060478a5 */ /* 0x000fc8000f8e003f */
[----:B------:R-:W-:Y:S01]  /*0df0*/  USHF.R.U32.HI UR5, URZ, 0x2, UR5 ;  /* 0x000000023f057899 */ /* 0x000fe20008011605 */
[----:B------:R-:W-:Y:S02]  /*0e00*/  IMAD.X R3, R12, 0x1, R3, P0 ;  /* 0x000000010c037824 */ /* 0x000fe400000e0603 */
[----:B------:R-:W-:Y:S02]  /*0e10*/  UMOV UR4, URZ ;  /* 0x0000003f00047c82 */ /* 0x000fe40008000000 */
[----:B------:R-:W-:Y:S02]  /*0e20*/  @UP0 ULOP3.LUT UR4, UR5, 0x1, URZ, 0xc0, !UPT ;  /* 0x0000000105040892 */ /* 0x000fe4000f8ec03f */
[----:B------:R-:W-:-:S12]  /*0e30*/  UIMAD UR5, UR5, -0x5, UR6 ;  /* 0xfffffffb050578a4 */ /* 0x000fd8000f8e0206 */
.L_x_11:
[----:B------:R-:W-:Y:S01]  /*0e40*/  ISETP.GE.U32.AND P0, PT, R2, UR10, PT ;  /* 0x0000000a02007c0c */ /* 0x000fe2000bf06070 */
[----:B------:R-:W-:Y:S01]  /*0e50*/  IMAD.MOV.U32 R5, RZ, RZ, -0x1 ;  /* 0xffffffffff057424 */ /* 0x000fe200078e00ff */
[----:B------:R-:W-:Y:S01]  /*0e60*/  PRMT R18, RZ, 0x7610, R18 ;  /* 0x00007610ff127816 */ /* 0x000fe20000000012 */
[----:B------:R-:W-:Y:S01]  /*0e70*/  IMAD.MOV.U32 R4, RZ, RZ, -0x1 ;  /* 0xffffffffff047424 */ /* 0x000fe200078e00ff */
[----:B------:R-:W-:Y:S01]  /*0e80*/  ISETP.GE.U32.AND.EX P0, PT, R3, UR11, PT, P0 ;  /* 0x0000000b03007c0c */ /* 0x000fe2000bf06100 */
[----:B------:R-:W-:-:S12]  /*0e90*/  IMAD.MOV.U32 R0, RZ, RZ, -0x1 ;  /* 0xffffffffff007424 */ /* 0x000fd800078e00ff */
[----:B------:R-:W-:Y:S05]  /*0ea0*/  @P0 BRA `(.L_x_12) ;  /* 0x0000000400240947 */ /* 0x000fea0003800000 */
[----:B------:R-:W0:Y:S01]  /*0eb0*/  LDC.64 R30, c[0x0][0x728] ;  /* 0x0001ca00ff1e7b82 */ /* 0x000e220000000a00 */
[----:B------:R-:W-:Y:S02]  /*0ec0*/  IMAD.MOV.U32 R4, RZ, RZ, R2 ;  /* 0x000000ffff047224 */ /* 0x000fe400078e0002 */
[----:B------:R-:W-:-:S05]  /*0ed0*/  IMAD.MOV.U32 R5, RZ, RZ, R3 ;  /* 0x000000ffff057224 */ /* 0x000fca00078e0003 */
[----:B------:R-:W1:Y:S08]  /*0ee0*/  LDC R0, c[0x0][0x730] ;  /* 0x0001cc00ff007b82 */ /* 0x000e700000000800 */
[----:B------:R-:W4:Y:S01]  /*0ef0*/  LDC.64 R32, c[0x0][0x720] ;  /* 0x0001c800ff207b82 */ /* 0x000f220000000a00 */
[----:B0-----:R-:W-:-:S04]  /*0f00*/  ISETP.NE.U32.AND P0, PT, R30, RZ, PT ;  /* 0x000000ff1e00720c */ /* 0x001fc80003f05070 */
[----:B------:R-:W-:-:S13]  /*0f10*/  ISETP.NE.AND.EX P0, PT, R31, RZ, PT, P0 ;  /* 0x000000ff1f00720c */ /* 0x000fda0003f05300 */
[----:B-1--4-:R-:W-:Y:S05]  /*0f20*/  @!P0 BRA `(.L_x_13) ;  /* 0x0000000000288947 */ /* 0x012fea0003800000 */
[----:B------:R-:W0:Y:S02]  /*0f30*/  LDC R21, c[0x0][0x734] ;  /* 0x0001cd00ff157b82 */ /* 0x000e240000000800 */
[----:B0-----:R-:W-:-:S05]  /*0f40*/  IADD3 R21, P0, R2, R21, RZ ;  /* 0x0000001502157210 */ /* 0x001fca0007f1e0ff */
[----:B------:R-:W-:-:S04]  /*0f50*/  IMAD.X R23, RZ, RZ, R3, P0 ;  /* 0x000000ffff177224 */ /* 0x000fc800000e0603 */
[----:B------:R-:W-:-:S04]  /*0f60*/  IMAD.WIDE.U32 R4, R23, R30, RZ ;  /* 0x0000001e17047225 */ /* 0x000fc800078e00ff */
[----:B------:R-:W-:-:S04]  /*0f70*/  IMAD.WIDE.U32 R18, P0, R21, R31, R4 ;  /* 0x0000001f15127225 */ /* 0x000fc80007800004 */
[----:B------:R-:W-:-:S04]  /*0f80*/  IMAD.WIDE.U32 R4, R21, R30, RZ ;  /* 0x0000001e15047225 */ /* 0x000fc800078e00ff */
[----:B------:R-:W-:Y:S01]  /*0f90*/  IMAD.X R21, RZ, RZ, RZ, P0 ;  /* 0x000000ffff157224 */ /* 0x000fe200000e06ff */
[----:B------:R-:W-:Y:S01]  /*0fa0*/  IADD3 RZ, P0, R5, R18, RZ ;  /* 0x0000001205ff7210 */ /* 0x000fe20007f1e0ff */
[----:B------:R-:W-:-:S04]  /*0fb0*/  IMAD.MOV.U32 R20, RZ, RZ, R19 ;  /* 0x000000ffff147224 */ /* 0x000fc800078e0013 */
[----:B------:R-:W-:-:S08]  /*0fc0*/  IMAD.WIDE.U32.X R4, R23, R31, R20, P0 ;  /* 0x0000001f17047225 */ /* 0x000fd000000e0414 */
.L_x_13:
[----:B------:R-:W0:Y:S01]  /*0fd0*/  LDC.64 R36, c[0x0][0x740] ;  /* 0x0001d000ff247b82 */ /* 0x000e220000000a00 */
[-CC-:B------:R-:W-:Y:S01]  /*0fe0*/  SHF.R.U64 R38, R4, R0.reuse, R5.reuse ;  /* 0x0000000004267219 */ /* 0x180fe20000001205 */
[----:B------:R-:W-:Y:S01]  /*0ff0*/  IMAD.MOV.U32 R34, RZ, RZ, 0x1 ;  /* 0x00000001ff227424 */ /* 0x000fe200078e00ff */
[----:B------:R-:W-:Y:S02]  /*1000*/  SHF.R.U32.HI R0, RZ, R0, R5 ;  /* 0x00000000ff007219 */ /* 0x000fe40000011605 */
[----:B------:R-:W-:-:S03]  /*1010*/  IADD3 R19, P0, RZ, -R38, RZ ;  /* 0x80000026ff137210 */ /* 0x000fc60007f1e0ff */
[----:B------:R-:W1:Y:S02]  /*1020*/  LDC R18, c[0x0][0x718] ;  /* 0x0001c600ff127b82 */ /* 0x000e640000000800 */
[----:B------:R-:W-:-:S04]  /*1030*/  IMAD.X R5, RZ, RZ, ~R0, P0 ;  /* 0x000000ffff057224 */ /* 0x000fc800000e0e00 */
[-C--:B------:R-:W-:Y:S02]  /*1040*/  IMAD R0, R5, R32.reuse, RZ ;  /* 0x0000002005007224 */ /* 0x080fe400078e02ff */
[----:B------:R-:W4:Y:S01]  /*1050*/  LDC R20, c[0x0][0x708] ;  /* 0x0001c200ff147b82 */ /* 0x000f220000000800 */
[----:B------:R-:W-:-:S04]  /*1060*/  IMAD.WIDE.U32 R4, R19, R32, R2 ;  /* 0x0000002013047225 */ /* 0x000fc800078e0002 */
[----:B------:R-:W-:Y:S02]  /*1070*/  IMAD R19, R19, R33, R0 ;  /* 0x0000002113137224 */ /* 0x000fe400078e0200 */
[----:B------:R-:W-:Y:S01]  /*1080*/  IMAD.MOV.U32 R0, RZ, RZ, -0x1 ;  /* 0xffffffffff007424 */ /* 0x000fe200078e00ff */
[----:B------:R-:W2:Y:S01]  /*1090*/  LDC R35, c[0x0][0x758] ;  /* 0x0001d600ff237b82 */ /* 0x000ea20000000800 */
[----:B------:R-:W-:Y:S01]  /*10a0*/  IMAD.IADD R5, R5, 0x1, R19 ;  /* 0x0000000105057824 */ /* 0x000fe200078e0213 */
[----:B0-----:R-:W-:-:S04]  /*10b0*/  ISETP.NE.U32.AND P0, PT, R36, RZ, PT ;  /* 0x000000ff2400720c */ /* 0x001fc80003f05070 */
[----:B------:R-:W-:Y:S02]  /*10c0*/  ISETP.NE.AND.EX P0, PT, R37, RZ, PT, P0 ;  /* 0x000000ff2500720c */ /* 0x000fe40003f05300 */
[----:B------:R-:W0:Y:S01]  /*10d0*/  LDC R31, c[0x0][0x700] ;  /* 0x0001c000ff1f7b82 */ /* 0x000e220000000800 */
[-CC-:B-1----:R-:W-:Y:S02]  /*10e0*/  SHF.R.U64 R28, R4, R18.reuse, R5.reuse ;  /* 0x00000012041c7219 */ /* 0x182fe40000001205 */
[----:B------:R-:W-:-:S05]  /*10f0*/  SHF.R.U32.HI R5, RZ, R18, R5 ;  /* 0x00000012ff057219 */ /* 0x000fca0000011605 */
[----:B------:R-:W1:Y:S01]  /*1100*/  LDC R30, c[0x0][0x748] ;  /* 0x0001d200ff1e7b82 */ /* 0x000e620000000800 */
[-CC-:B----4-:R-:W-:Y:S02]  /*1110*/  SHF.R.U64 R40, R28, R20.reuse, R5.reuse ;  /* 0x000000141c287219 */ /* 0x190fe40000001205 */
[----:B------:R-:W-:-:S05]  /*1120*/  SHF.R.U32.HI R4, RZ, R20, R5 ;  /* 0x00000014ff047219 */ /* 0x000fca0000011605 */
[----:B------:R-:W4:Y:S01]  /*1130*/  LDC R32, c[0x0][0x738] ;  /* 0x0001ce00ff207b82 */ /* 0x000f220000000800 */
[-CC-:B--2---:R-:W-:Y:S02]  /*1140*/  SHF.R.U64 R42, R40, R35.reuse, R4.reuse ;  /* 0x00000023282a7219 */ /* 0x184fe40000001204 */
[-C--:B------:R-:W-:Y:S02]  /*1150*/  SHF.L.U32 R0, R0, R35.reuse, RZ ;  /* 0x0000002300007219 */ /* 0x080fe400000006ff */
[----:B------:R-:W-:Y:S01]  /*1160*/  SHF.R.U32.HI R5, RZ, R35, R4 ;  /* 0x00000023ff057219 */ /* 0x000fe20000011604 */
[----:B------:R-:W-:Y:S01]  /*1170*/  IMAD.MOV.U32 R4, RZ, RZ, R42 ;  /* 0x000000ffff047224 */ /* 0x000fe200078e002a */
[----:B------:R-:W-:Y:S01]  /*1180*/  LOP3.LUT R23, RZ, R0, RZ, 0x33, !PT ;  /* 0x00000000ff177212 */ /* 0x000fe200078e33ff */
[----:B------:R-:W2:Y:S01]  /*1190*/  LDC R33, c[0x0][0x710] ;  /* 0x0001c400ff217b82 */ /* 0x000ea20000000800 */
[----:B------:R-:W-:Y:S05]  /*11a0*/  @!P0 BRA `(.L_x_14) ;  /* 0x0000000000288947 */ /* 0x000fea0003800000 */
[----:B------:R-:W3:Y:S02]  /*11b0*/  LDC R21, c[0x0][0x74c] ;  /* 0x0001d300ff157b82 */ /* 0x000ee40000000800 */
[----:B---3--:R-:W-:-:S05]  /*11c0*/  IADD3 R21, P0, R42, R21, RZ ;  /* 0x000000152a157210 */ /* 0x008fca0007f1e0ff */
        /* <DEDUP_REMOVED lines=8> */
.L_x_14:
[----:B-1----:R-:W-:Y:S01]  /*1250*/  SHF.R.U64 R4, R4, R30, R5 ;  /* 0x0000001e04047219 */ /* 0x002fe20000001205 */
[----:B0-----:R-:W-:Y:S01]  /*1260*/  VIADD R5, R31, 0xffffffff ;  /* 0xffffffff1f057836 */ /* 0x001fe20000000000 */
[----:B------:R-:W-:Y:S01]  /*1270*/  SHF.L.U32 R0, R34, R35, RZ ;  /* 0x0000002322007219 */ /* 0x000fe200000006ff */
[----:B------:R-:W-:Y:S01]  /*1280*/  @P4 IMAD R26, R25, R29, R16 ;  /* 0x0000001d191a4224 */ /* 0x000fe200078e0210 */
[----:B------:R-:W-:Y:S01]  /*1290*/  LOP3.LUT R23, R40, R23, RZ, 0xc0, !PT ;  /* 0x0000001728177212 */ /* 0x000fe200078ec0ff */
[----:B------:R-:W-:Y:S01]  /*12a0*/  IMAD.MOV R17, RZ, RZ, -R4 ;  /* 0x000000ffff117224 */ /* 0x000fe200078e0a04 */
[----:B------:R-:W-:Y:S01]  /*12b0*/  LOP3.LUT R28, R28, R5, RZ, 0xc0, !PT ;  /* 0x000000051c1c7212 */ /* 0x000fe200078ec0ff */
[----:B------:R-:W-:Y:S02]  /*12c0*/  IMAD.MOV.U32 R18, RZ, RZ, 0x1 ;  /* 0x00000001ff127424 */ /* 0x000fe400078e00ff */
[----:B------:R-:W-:Y:S02]  /*12d0*/  IMAD R23, R0, R4, R23 ;  /* 0x0000000400177224 */ /* 0x000fe400078e0217 */
[----:B----4-:R-:W-:-:S02]  /*12e0*/  IMAD R0, R17, R32, R42 ;  /* 0x0000002011007224 */ /* 0x010fc400078e022a */
[----:B--2---:R-:W-:Y:S02]  /*12f0*/  IMAD R5, R23, R33, R26 ;  /* 0x0000002117057224 */ /* 0x004fe400078e021a */
[----:B------:R-:W-:-:S05]  /*1300*/  IMAD R0, R0, R31, R28 ;  /* 0x0000001f00007224 */ /* 0x000fca00078e021c */
[----:B------:R-:W-:Y:S02]  /*1310*/  SEL R4, R0, R5, !P4 ;  /* 0x0000000500047207 */ /* 0x000fe40006000000 */
[----:B------:R-:W-:Y:S01]  /*1320*/  SEL R5, R5, R0, !P4 ;  /* 0x0000000005057207 */ /* 0x000fe20006000000 */
[----:B------:R-:W-:-:S07]  /*1330*/  IMAD.MOV.U32 R0, RZ, RZ, R38 ;  /* 0x000000ffff007224 */ /* 0x000fce00078e0026 */
.L_x_12:
[----:B------:R-:W-:Y:S05]  /*1340*/  @!P1 BRA `(.L_x_15) ;  /* 0x00000000000c9947 */ /* 0x000fea0003800000 */
[----:B------:R-:W-:Y:S01]  /*1350*/  UCGABAR_WAIT ;  /* 0x0000000000007dc7 */ /* 0x000fe20008000000 */
[----:B------:R-:W-:Y:S01]  /*1360*/  CCTL.IVALL ;  /* 0x00000000ff00798f */ /* 0x000fe20002000000 */
[----:B------:R-:W-:Y:S05]  /*1370*/  BRA `(.L_x_16) ;  /* 0x0000000000047947 */ /* 0x000fea0003800000 */
.L_x_15:
[----:B------:R-:W-:Y:S06]  /*1380*/  BAR.SYNC.DEFER_BLOCKING 0x0 ;  /* 0x0000000000007b1d */ /* 0x000fec0000010000 */
.L_x_16:
[----:B------:R-:W-:Y:S05]  /*1390*/  @!P2 BRA `(.L_x_17) ;  /* 0x0000005c005ca947 */ /* 0x000fea0003800000 */
[----:B------:R-:W-:-:S13]  /*13a0*/  ISETP.GT.U32.AND P0, PT, R39, 0x1, PT ;  /* 0x000000012700780c */ /* 0x000fda0003f04070 */
[----:B------:R-:W-:Y:S05]  /*13b0*/  @P0 EXIT ;  /* 0x000000000000094d */ /* 0x000fea0003800000 */
.L_x_18:
[----:B------:R-:W-:-:S08]  /*13c0*/  NOP ;  /* 0x0000000000007918 */ /* 0x000fd00000000000 */
[----:B------:R-:W0:Y:S02]  /*13d0*/  USETMAXREG.TRY_ALLOC.CTAPOOL UP0, 0xe8 ;  /* 0x000000e8000079c8 */ /* 0x000e240008000600 */
[----:B0-----:R-:W-:-:S13]  /*13e0*/  PLOP3.LUT P0, PT, PT, PT, UP0, 0x80, 0x0 ;  /* 0x000000000000781c */ /* 0x001fda0003f0f008 */
[----:B------:R-:W-:Y:S05]  /*13f0*/  @!P0 BRA `(.L_x_18) ;  /* 0xfffffffc00f08947 */ /* 0x000fea000383ffff */
[----:B------:R-:W-:-:S13]  /*1400*/  LOP3.LUT P0, RZ, R18, 0xff, RZ, 0xc0, !PT ;  /* 0x000000ff12ff7812 */ /* 0x000fda000780c0ff */
[----:B------:R-:W-:Y:S05]  /*1410*/  @!P0 EXIT ;  /* 0x000000000000894d */ /* 0x000fea0003800000 */
[-C--:B------:R-:W-:Y:S01]  /*1420*/  LEA.HI R16, R24, R11.reuse, RZ, 0x2 ;  /* 0x0000000b18107211 */ /* 0x080fe200078f10ff */
[----:B------:R-:W0:Y:S01]  /*1430*/  S2UR UR10, SR_CgaCtaId ;  /* 0x00000000000a79c3 */ /* 0x000e220000008800 */
[C---:B------:R-:W-:Y:S01]  /*1440*/  LEA.HI R10, R11.reuse, R11, RZ, 0x1 ;  /* 0x0000000b0b0a7211 */ /* 0x040fe200078f08ff */
[----:B------:R-:W-:Y:S01]  /*1450*/  ULDC.64 UR12, c[0x0][0x6b0] ;  /* 0x0001ac00000c7ab9 */ /* 0x000fe20000000a00 */
[--C-:B------:R-:W-:Y:S01]  /*1460*/  SHF.R.S32.HI R17, RZ, 0x2, R16.reuse ;  /* 0x00000002ff117819 */ /* 0x100fe20000011410 */
[----:B------:R-:W-:Y:S01]  /*1470*/  ULDC.64 UR8, c[0x0][0x6c8] ;  /* 0x0001b20000087ab9 */ /* 0x000fe20000000a00 */
[----:B------:R-:W-:Y:S01]  /*1480*/  SHF.R.S32.HI R18, RZ, 0x1f, R16 ;  /* 0x0000001fff127819 */ /* 0x000fe20000011410 */
[----:B------:R-:W-:Y:S01]  /*1490*/  USHF.L.U64.HI UR7, UR12, 0x5, UR13 ;  /* 0x000000050c077899 */ /* 0x000fe2000801020d */
[----:B------:R-:W-:Y:S01]  /*14a0*/  LOP3.LUT R16, R16, 0xfffffffc, RZ, 0xc0, !PT ;  /* 0xfffffffc10107812 */ /* 0x000fe200078ec0ff */
[----:B------:R-:W1:Y:S01]  /*14b0*/  LDC R89, c[0x0][0x758] ;  /* 0x0001d600ff597b82 */ /* 0x000e620000000800 */
[----:B------:R-:W-:Y:S01]  /*14c0*/  LOP3.LUT R10, R10, 0x3ffffe, RZ, 0xc0, !PT ;  /* 0x003ffffe0a0a7812 */ /* 0x000fe200078ec0ff */
[----:B------:R-:W-:Y:S01]  /*14d0*/  USHF.L.U64.HI UR13, UR8, 0x5, UR9 ;  /* 0x00000005080d7899 */ /* 0x000fe20008010209 */
[----:B------:R-:W-:Y:S01]  /*14e0*/  LEA.HI R18, R18, R17, RZ, 0x3 ;  /* 0x0000001112127211 */ /* 0x000fe200078f18ff */
[C---:B------:R-:W-:Y:S01]  /*14f0*/  IMAD.IADD R16, R11.reuse, 0x1, -R16 ;  /* 0x000000010b107824 */ /* 0x040fe200078e0a10 */
[----:B------:R-:W-:Y:S01]  /*1500*/  LEA.HI R24, R24, R11, RZ, 0x5 ;  /* 0x0000000b18187211 */ /* 0x000fe200078f28ff */
[C---:B------:R-:W-:Y:S01]  /*1510*/  IMAD.IADD R10, R11.reuse, 0x1, -R10 ;  /* 0x000000010b0a7824 */ /* 0x040fe200078e0a0a */
[----:B------:R-:W-:Y:S01]  /*1520*/  LOP3.LUT P0, RZ, R11, 0x7, RZ, 0xc0, !PT ;  /* 0x000000070bff7812 */ /* 0x000fe2000780c0ff */
[----:B------:R-:W4:Y:S01]  /*1530*/  LDC R19, c[0x0][0x288] ;  /* 0x0000a200ff137b82 */ /* 0x000f220000000800 */
[----:B------:R-:W-:Y:S01]  /*1540*/  LOP3.LUT R18, R18, 0xfffffff8, RZ, 0xc0, !PT ;  /* 0xfffffff812127812 */ /* 0x000fe200078ec0ff */
[----:B------:R-:W-:Y:S01]  /*1550*/  UIADD3 UR9, UR16, -0x1, URZ ;  /* 0xffffffff10097890 */ /* 0x000fe2000fffe03f */
[----:B------:R-:W-:Y:S01]  /*1560*/  SHF.R.S32.HI R11, RZ, 0x5, R24 ;  /* 0x00000005ff0b7819 */ /* 0x000fe20000011418 */
[----:B------:R-:W-:Y:S01]  /*1570*/  IMAD.MOV.U32 R20, RZ, RZ, -0x1 ;  /* 0xffffffffff147424 */ /* 0x000fe200078e00ff */
[----:B------:R-:W-:Y:S01]  /*1580*/  USHF.L.U32 UR15, UR8, 0x5, URZ ;  /* 0x00000005080f7899 */ /* 0x000fe2000800063f */
[----:B------:R-:W-:Y:S01]  /*1590*/  IMAD.IADD R18, R17, 0x1, -R18 ;  /* 0x0000000111127824 */ /* 0x000fe200078e0a12 */
[----:B------:R-:W-:Y:S01]  /*15a0*/  UISETP.NE.AND UP0, UPT, UR9, URZ, UPT ;  /* 0x0000003f0900728c */ /* 0x000fe2000bf05270 */
[----:B------:R-:W2:Y:S01]  /*15b0*/  LDC R21, c[0x0][0x700] ;  /* 0x0001c000ff157b82 */ /* 0x000ea20000000800 */
[----:B------:R-:W-:Y:S01]  /*15c0*/  IMAD R17, R11, 0x2, R10 ;  /* 0x000000020b117824 */ /* 0x000fe200078e020a */
[----:B------:R-:W-:Y:S01]  /*15d0*/  UMOV UR14, 0x400 ;  /* 0x00000400000e7882 */ /* 0x000fe20000000000 */
[----:B------:R-:W-:Y:S01]  /*15e0*/  USHF.L.U32 UR8, UR9, 0x3, URZ ;  /* 0x0000000309087899 */ /* 0x000fe2000800063f */
[----:B------:R-:W-:Y:S01]  /*15f0*/  IMAD.MOV.U32 R22, RZ, RZ, 0x1 ;  /* 0x00000001ff167424 */ /* 0x000fe200078e00ff */
[----:B------:R-:W-:Y:S01]  /*1600*/  SHF.L.U64.HI R88, R8, 0x1, R12 ;  /* 0x0000000108587819 */ /* 0x000fe2000001020c */
[--C-:B------:R-:W-:Y:S01]  /*1610*/  IMAD R24, R17, 0x8, R18.reuse ;  /* 0x0000000811187824 */ /* 0x100fe200078e0212 */
[----:B------:R-:W-:Y:S01]  /*1620*/  USEL UR9, URZ, 0x1, UP0 ;  /* 0x000000013f097887 */ /* 0x000fe20008000000 */
[C-C-:B------:R-:W-:Y:S01]  /*1630*/  IMAD R10, R11.reuse, 0x10, R18.reuse ;  /* 0x000000100b0a7824 */ /* 0x140fe200078e0212 */
[----:B------:R-:W-:Y:S01]  /*1640*/  USHF.L.U32 UR12, UR12, 0x5, URZ ;  /* 0x000000050c0c7899 */ /* 0x000fe2000800063f */
[----:B------:R-:W-:Y:S01]  /*1650*/  IMAD.SHL.U32 R12, R24, 0x80, RZ ;  /* 0x00000080180c7824 */ /* 0x000fe200078e00ff */
[----:B0-----:R-:W-:Y:S01]  /*1660*/  ULEA UR14, UR10, UR14, 0x18 ;  /* 0x0000000e0a0e7291 */ /* 0x001fe2000f8ec03f */
[----:B------:R-:W-:Y:S01]  /*1670*/  IMAD R18, R11, -0x10, -R18 ;  /* 0xfffffff00b127824 */ /* 0x000fe200078e0a12 */
[-C--:B-1----:R-:W-:Y:S01]  /*1680*/  SHF.L.U32 R20, R20, R89.reuse, RZ ;  /* 0x0000005914147219 */ /* 0x082fe200000006ff */
[----:B------:R-:W-:Y:S01]  /*1690*/  ULDC UR11, c[0x0][0x284] ;  /* 0x0000a100000b7ab9 */ /* 0x000fe20000000800 */
[----:B------:R-:W-:Y:S01]  /*16a0*/  VIMNMX R23, RZ, UR6, PT ;  /* 0x00000006ff177c48 */ /* 0x000fe2000bfe0100 */
[----:B------:R-:W-:Y:S01]  /*16b0*/  UIADD3 UR23, UR14, 0x60, URZ ;  /* 0x000000600e177890 */ /* 0x000fe2000fffe03f */
[----:B------:R-:W-:Y:S01]  /*16c0*/  ISETP.LT.U32.AND P0, PT, R7, 0x2, !P0 ;  /* 0x000000020700780c */ /* 0x000fe20004701070 */
[----:B------:R-:W-:Y:S01]  /*16d0*/  ULOP3.LUT UR8, UR8, 0x8, URZ, 0xc0, !UPT ;  /* 0x0000000808087892 */ /* 0x000fe2000f8ec03f */
[----:B------:R-:W-:Y:S01]  /*16e0*/  SHF.L.U32 R89, R22, R89, RZ ;  /* 0x0000005916597219 */ /* 0x000fe200000006ff */
[----:B------:R-:W-:Y:S01]  /*16f0*/  UIADD3 UR26, UP1, UR12, 0x20, URZ ;  /* 0x000000200c1a7890 */ /* 0x000fe2000ff3e03f */
[----:B----4-:R-:W-:Y:S01]  /*1700*/  IMAD R19, R16, -0x2, R19 ;  /* 0xfffffffe10137824 */ /* 0x010fe200078e0213 */
[----:B------:R-:W-:Y:S01]  /*1710*/  UIADD3 UR25, UP2, UR15, 0x20, URZ ;  /* 0x000000200f197890 */ /* 0x000fe2000ff5e03f */
[----:B------:R-:W-:Y:S01]  /*1720*/  LOP3.LUT R105, R6, 0x1, RZ, 0xfc, !PT ;  /* 0x0000000106697812 */ /* 0x000fe200078efcff */
[----:B--2---:R-:W-:Y:S01]  /*1730*/  VIADD R21, R21, 0xffffffff ;  /* 0xffffffff15157836 */ /* 0x004fe20000000000 */
[----:B------:R-:W-:Y:S01]  /*1740*/  IADD3 R23, -R23, UR6, RZ ;  /* 0x0000000617177c10 */ /* 0x000fe2000fffe1ff */
[----:B------:R-:W-:Y:S01]  /*1750*/  IMAD.WIDE R16, R16, 0x2, RZ ;  /* 0x0000000210107825 */ /* 0x000fe200078e02ff */
[----:B------:R-:W-:Y:S01]  /*1760*/  SEL R22, RZ, 0x1, !P0 ;  /* 0x00000001ff167807 */ /* 0x000fe20004000000 */
[----:B------:R-:W-:Y:S01]  /*1770*/  USHF.L.U32 UR24, UR6, 0x1, URZ ;  /* 0x0000000106187899 */ /* 0x000fe2000800063f */
[----:B------:R-:W-:Y:S01]  /*1780*/  LOP3.LUT R20, RZ, R20, RZ, 0x33, !PT ;  /* 0x00000014ff147212 */ /* 0x000fe200078e33ff */
[----:B------:R-:W-:Y:S01]  /*1790*/  IMAD.U32 R104, RZ, RZ, UR9 ;  /* 0x00000009ff687e24 */ /* 0x000fe2000f8e00ff */
[----:B------:R-:W-:Y:S01]  /*17a0*/  SHF.R.S32.HI R11, RZ, 0x1f, R10 ;  /* 0x0000001fff0b7819 */ /* 0x000fe2000001140a */
[----:B------:R-:W-:Y:S01]  /*17b0*/  VIADD R18, R18, UR11 ;  /* 0x0000000b12127c36 */ /* 0x000fe20008000000 */
[----:B------:R-:W-:Y:S01]  /*17c0*/  SHF.R.S32.HI R12, RZ, 0x3, R12 ;  /* 0x00000003ff0c7819 */ /* 0x000fe2000001140c */
[----:B------:R-:W-:-:S02]  /*17d0*/  ULEA UR16, UR16, UR23, 0x3 ;  /* 0x0000001710107291 */ /* 0x000fc4000f8e183f */
[----:B------:R-:W-:Y:S02]  /*17e0*/  ULOP3.LUT UR27, UR8, 0x8, URZ, 0x3c, !UPT ;  /* 0x00000008081b7892 */ /* 0x000fe4000f8e3c3f */
[----:B------:R-:W-:Y:S02]  /*17f0*/  ULOP3.LUT UR17, UR8, 0x18, URZ, 0x3c, !UPT ;  /* 0x0000001808117892 */ /* 0x000fe4000f8e3c3f */
[----:B------:R-:W-:Y:S02]  /*1800*/  UIADD3.X UR29, URZ, UR7, URZ, UP1, !UPT ;  /* 0x000000073f1d7290 */ /* 0x000fe40008ffe43f */
[----:B------:R-:W-:-:S12]  /*1810*/  UIADD3.X UR28, URZ, UR13, URZ, UP2, !UPT ;  /* 0x0000000d3f1c7290 */ /* 0x000fd800097fe43f */
.L_x_161:
[----:B------:R-:W-:Y:S01]  /*1820*/  SHF.L.U32 R24, R104, 0x1f, RZ ;  /* 0x0000001f68187819 */ /* 0x000fe200000006ff */
[----:B------:R-:W-:Y:S01]  /*1830*/  IMAD.MOV.U32 R87, RZ, RZ, RZ ;  /* 0x000000ffff577224 */ /* 0x000fe200078e00ff */
[----:B------:R-:W-:Y:S02]  /*1840*/  ISETP.GE.AND P1, PT, R23, 0x1, PT ;  /* 0x000000011700780c */ /* 0x000fe40003f26270 */
[----:B------:R-:W0:Y:S02]  /*1850*/  SYNCS.PHASECHK.TRANS64.TRYWAIT P0, [UR16+-0x8], R24 ;  /* 0xfffff818ff0075a7 */ /* 0x000e240008000150 */
[----:B0-2345:R-:W-:Y:S09]  /*1860*/  @!P0 BRA `(.L_x_19) ;  /* 0x0000006800a08947 */ /* 0x03dff20003800000 */
.L_x_184:
[----:B0-----:R-:W-:Y:S02]  /*1870*/  CS2R R24, SRZ ;  /* 0x0000000000187805 */ /* 0x001fe4000001ff00 */
[----:B------:R-:W-:Y:S02]  /*1880*/  CS2R R26, SRZ ;  /* 0x00000000001a7805 */ /* 0x000fe4000001ff00 */
[----:B------:R-:W-:Y:S02]  /*1890*/  CS2R R28, SRZ ;  /* 0x00000000001c7805 */ /* 0x000fe4000001ff00 */
[----:B------:R-:W-:Y:S02]  /*18a0*/  CS2R R30, SRZ ;  /* 0x00000000001e7805 */ /* 0x000fe4000001ff00 */
[----:B------:R-:W-:Y:S02]  /*18b0*/  CS2R R32, SRZ ;  /* 0x0000000000207805 */ /* 0x000fe4000001ff00 */
[----:B------:R-:W-:-:S02]  /*18c0*/  CS2R R34, SRZ ;  /* 0x0000000000227805 */ /* 0x000fc4000001ff00 */
[----:B------:R-:W-:Y:S02]  /*18d0*/  CS2R R36, SRZ ;  /* 0x0000000000247805 */ /* 0x000fe4000001ff00 */
        /* <DEDUP_REMOVED lines=23> */
[----:B------:R-:W-:Y:S01]  /*1a50*/  CS2R R84, SRZ ;  /* 0x0000000000547805 */ /* 0x000fe2000001ff00 */
[----:B------:R-:W-:Y:S01]  /*1a60*/  IMAD.MOV.U32 R86, RZ, RZ, RZ ;  /* 0x000000ffff567224 */ /* 0x000fe200078e00ff */
[----:B------:R-:W-:Y:S06]  /*1a70*/  @!P1 BRA `(.L_x_20) ;  /* 0x0000000400249947 */ /* 0x000fec0003800000 */
[----:B------:R-:W-:Y:S01]  /*1a80*/  IMAD.MOV.U32 R90, RZ, RZ, R23 ;  /* 0x000000ffff5a7224 */ /* 0x000fe200078e0017 */
[----:B------:R-:W-:Y:S01]  /*1a90*/  UPLOP3.LUT UP0, UPT, UPT, UPT, UPT, 0x40, 0x0 ;  /* 0x000000000000789c */ /* 0x000fe20003f0e870 */
[----:B------:R-:W-:Y:S01]  /*1aa0*/  IMAD.U32 R96, RZ, RZ, UR4 ;  /* 0x00000004ff607e24 */ /* 0x000fe2000f8e00ff */
[----:B------:R-:W-:Y:S01]  /*1ab0*/  UMOV UR18, UR5 ;  /* 0x0000000500127c82 */ /* 0x000fe20008000000 */
[----:B------:R-:W-:-:S08]  /*1ac0*/  IMAD.U32 R91, RZ, RZ, UR5 ;  /* 0x00000005ff5b7e24 */ /* 0x000fd0000f8e00ff */
.L_x_27:
[----:B------:R-:W-:-:S13]  /*1ad0*/  ISETP.NE.AND P1, PT, R105, 0x3, PT ;  /* 0x000000036900780c */ /* 0x000fda0003f25270 */
[----:B------:R-:W-:Y:S05]  /*1ae0*/  @!P1 BRA `(.L_x_21) ;  /* 0x0000000000049947 */ /* 0x000fea0003800000 */
[----:B------:R-:W-:Y:S01]  /*1af0*/  BPT.TRAP 0x1 ;  /* 0x000000040000795c */ /* 0x000fe20000300000 */
.L_x_21:
[----:B------:R-:W-:Y:S01]  /*1b00*/  ULEA UR8, UR18, UR14, 0x3 ;  /* 0x0000000e12087291 */ /* 0x000fe2000f8e183f */
[----:B------:R-:W-:-:S08]  /*1b10*/  SHF.L.U32 R93, R96, 0x1f, RZ ;  /* 0x0000001f605d7819 */ /* 0x000fd000000006ff */
[----:B------:R0:W1:Y:S01]  /*1b20*/  SYNCS.PHASECHK.TRANS64.TRYWAIT P0, [UR8], R93 ;  /* 0x0000005dff0075a7 */ /* 0x0000620008000148 */
[----:B------:R-:W-:Y:S05]  /*1b30*/  @!P1 BRA `(.L_x_22) ;  /* 0x0000000000049947 */ /* 0x000fea0003800000 */
[----:B------:R-:W-:Y:S01]  /*1b40*/  BPT.TRAP 0x1 ;  /* 0x000000040000795c */ /* 0x000fe20000300000 */
.L_x_22:
[----:B------:R-:W-:-:S04]  /*1b50*/  IMAD.U32 R95, RZ, RZ, UR18 ;  /* 0x00000012ff5f7e24 */ /* 0x000fc8000f8e00ff */
[----:B------:R-:W-:Y:S01]  /*1b60*/  IMAD R92, R95, 0x400, R12 ;  /* 0x000004005f5c7824 */ /* 0x000fe200078e020c */
[----:B-1----:R-:W-:Y:S06]  /*1b70*/  @P0 BRA `(.L_x_23) ;  /* 0x0000000000080947 */ /* 0x002fec0003800000 */
[----:B------:R-:W1:Y:S02]  /*1b80*/  SYNCS.PHASECHK.TRANS64.TRYWAIT P0, [UR8], R93 ;  /* 0x0000005dff0075a7 */ /* 0x000e640008000148 */
[----:B-1----:R-:W-:Y:S05]  /*1b90*/  @!P0 BRA `(.L_x_24) ;  /* 0x0000006400ec8947 */ /* 0x002fea0003800000 */
.L_x_23:
[----:B01----:R-:W0:Y:S01]  /*1ba0*/  LDS.128 R92, [R92+UR14+0x32180] ;  /* 0x0321800e5c5c7984 */ /* 0x003e220008000c00 */
[----:B------:R-:W-:Y:S02]  /*1bb0*/  UIADD3 UR8, UR14, 0x180, URZ ;  /* 0x000001800e087890 */ /* 0x000fe4000fffe03f */
[----:B------:R-:W-:Y:S02]  /*1bc0*/  UIADD3 UR9, UR14, 0xa180, URZ ;  /* 0x0000a1800e097890 */ /* 0x000fe4000fffe03f */
[----:B------:R-:W-:Y:S02]  /*1bd0*/  USHF.R.U32.HI UR8, URZ, 0x4, UR8 ;  /* 0x000000043f087899 */ /* 0x000fe40008011608 */
[----:B------:R-:W-:Y:S02]  /*1be0*/  USHF.R.U32.HI UR9, URZ, 0x4, UR9 ;  /* 0x000000043f097899 */ /* 0x000fe40008011609 */
[----:B------:R-:W-:Y:S02]  /*1bf0*/  ULOP3.LUT UR8, UR8, 0x3fff, URZ, 0xc0, !UPT ;  /* 0x00003fff08087892 */ /* 0x000fe4000f8ec03f */
[----:B------:R-:W-:-:S02]  /*1c00*/  ULOP3.LUT UR9, UR9, 0x3fff, URZ, 0xc0, !UPT ;  /* 0x00003fff09097892 */ /* 0x000fc4000f8ec03f */
[----:B------:R-:W-:Y:S02]  /*1c10*/  ULOP3.LUT UR8, UR8, 0x10000, URZ, 0xfc, !UPT ;  /* 0x0001000008087892 */ /* 0x000fe4000f8efc3f */
[----:B------:R-:W-:Y:S02]  /*1c20*/  ULOP3.LUT UR9, UR9, 0x10000, URZ, 0xfc, !UPT ;  /* 0x0001000009097892 */ /* 0x000fe4000f8efc3f */
[----:B------:R-:W-:Y:S02]  /*1c30*/  ULEA UR19, UR18, UR8, 0x9 ;  /* 0x0000000812137291 */ /* 0x000fe4000f8e483f */
[----:B------:R-:W-:Y:S01]  /*1c40*/  ULEA UR22, UR18, UR9, 0xb ;  /* 0x0000000912167291 */ /* 0x000fe2000f8e583f */
[----:B------:R-:W-:Y:S02]  /*1c50*/  UMOV UR11, 0x40000040 ;  /* 0x40000040000b7882 */ /* 0x000fe40000000000 */
[----:B------:R-:W-:Y:S02]  /*1c60*/  UMOV UR9, 0x40000040 ;  /* 0x4000004000097882 */ /* 0x000fe40000000000 */
[----:B------:R-:W-:-:S02]  /*1c70*/  UMOV UR8, UR19 ;  /* 0x0000001300087c82 */ /* 0x000fc40008000000 */
[----:B------:R-:W-:Y:S01]  /*1c80*/  UMOV UR10, UR22 ;  /* 0x00000016000a7c82 */ /* 0x000fe20008000000 */
[----:B0-----:R-:W-:-:S06]  /*1c90*/  WARPGROUP.ARRIVE ;  /* 0x00000000000079c5 */ /* 0x001fcc0000000000 */
[----:B------:R-:W-:Y:S01]  /*1ca0*/  HGMMA.SP.64x128x32.F32.BF16 R24, gdesc[UR8], R24, UP0, R92, 0x0 ;  /* 0x09e05c00081879f0 */ /* 0x000fe2000bf01a18 */
[----:B------:R-:W-:Y:S02]  /*1cb0*/  UIADD3 UR8, UR19, 0x2, URZ ;  /* 0x0000000213087890 */ /* 0x000fe4000fffe03f */
[----:B------:R-:W-:Y:S01]  /*1cc0*/  UIADD3 UR10, UR22, 0x4, URZ ;  /* 0x00000004160a7890 */ /* 0x000fe2000fffe03f */
[----:B------:R-:W-:Y:S01]  /*1cd0*/  UMOV UR9, 0x40000040 ;  /* 0x4000004000097882 */ /* 0x000fe20000000000 */
[----:B------:R-:W-:-:S11]  /*1ce0*/  UMOV UR11, 0x40000040 ;  /* 0x40000040000b7882 */ /* 0x000fd60000000000 */
[----:B------:R-:W-:Y:S01]  /*1cf0*/  HGMMA.SP.64x128x32.F32.BF16 R24, gdesc[UR8], R24, R93, 0x0 ;  /* 0x09e05d00081879f0 */ /* 0x000fe20008701a18 */
        /* <DEDUP_REMOVED lines=9> */
[----:B------:R-:W-:Y:S03]  /*1d90*/  HGMMA.SP.64x128x32.F32.BF16 R24, gdesc[UR8], R24, R95, 0x0, gsb0 ;  /* 0x09e05f00081879f0 */ /* 0x000fe60008001a18 */
[----:B------:R-:W-:Y:S02]  /*1da0*/  WARPGROUP.DEPBAR.LE gsb0, 0x0 ;  /* 0x00008000000079c5 */ /* 0x000fe40000010000 */
[----:B------:R-:W-:Y:S05]  /*1db0*/  @!P1 BRA `(.L_x_25) ;  /* 0x0000000000049947 */ /* 0x000fea0003800000 */
[----:B------:R-:W-:Y:S01]  /*1dc0*/  BPT.TRAP 0x1 ;  /* 0x000000040000795c */ /* 0x000fe20000300000 */
.L_x_25:
[----:B------:R-:W-:-:S13]  /*1dd0*/  LOP3.LUT P0, RZ, R13, R22, RZ, 0xc0, !PT ;  /* 0x000000160dff7212 */ /* 0x000fda000780c0ff */
[----:B------:R-:W-:-:S05]  /*1de0*/  @P0 LEA R92, R91, UR14, 0x3 ;  /* 0x0000000e5b5c0c11 */ /* 0x000fca000f8e18ff */
[----:B------:R-:W-:-:S05]  /*1df0*/  @P0 VIADD R92, R92, 0x28 ;  /* 0x000000285c5c0836 */ /* 0x000fca0000000000 */
[----:B------:R-:W-:-:S04]  /*1e00*/  @P0 PRMT R92, R7, 0x654, R92 ;  /* 0x00000654075c0816 */ /* 0x000fc8000000005c */
[----:B------:R0:W-:Y:S01]  /*1e10*/  @P0 SYNCS.ARRIVE.TRANS64.RED.A1T0 RZ, [R92+URZ], RZ ;  /* 0x000000ff5cff09a7 */ /* 0x0001e2000810043f */
[----:B------:R-:W-:-:S13]  /*1e20*/  ISETP.GT.U32.AND P0, PT, R6, 0x1, PT ;  /* 0x000000010600780c */ /* 0x000fda0003f04070 */
[----:B0-----:R-:W-:Y:S05]  /*1e30*/  @P0 BRA `(.L_x_26) ;  /* 0x0000000000040947 */ /* 0x001fea0003800000 */
[----:B------:R-:W-:Y:S01]  /*1e40*/  BPT.TRAP 0x1 ;  /* 0x000000040000795c */ /* 0x000fe20000300000 */
.L_x_26:
[----:B------:R-:W-:Y:S01]  /*1e50*/  UIADD3 UR18, UR18, 0x1, URZ ;  /* 0x0000000112127890 */ /* 0x000fe2000fffe03f */
[C---:B------:R-:W-:Y:S01]  /*1e60*/  ISETP.GT.AND P1, PT, R90.reuse, 0x1, PT ;  /* 0x000000015a00780c */ /* 0x040fe20003f24270 */
[----:B------:R-:W-:Y:S02]  /*1e70*/  VIADD R91, R91, 0x1 ;  /* 0x000000015b5b7836 */ /* 0x000fe40000000000 */
[----:B------:R-:W-:Y:S01]  /*1e80*/  UISETP.NE.AND UP0, UPT, UR18, 0x5, UPT ;  /* 0x000000051200788c */ /* 0x000fe2000bf05270 */
[----:B------:R-:W-:Y:S02]  /*1e90*/  VIADD R90, R90, 0xffffffff ;  /* 0xffffffff5a5a7836 */ /* 0x000fe40000000000 */
[C---:B------:R-:W-:Y:S01]  /*1ea0*/  ISETP.NE.AND P0, PT, R91.reuse, 0x5, PT ;  /* 0x000000055b00780c */ /* 0x040fe20003f05270 */
[----:B------:R-:W-:Y:S02]  /*1eb0*/  USEL UR8, URZ, 0x1, UP0 ;  /* 0x000000013f087887 */ /* 0x000fe40008000000 */
[----:B------:R-:W-:Y:S01]  /*1ec0*/  USEL UR18, UR18, URZ, UP0 ;  /* 0x0000003f12127287 */ /* 0x000fe20008000000 */
[----:B------:R-:W-:Y:S01]  /*1ed0*/  SEL R91, R91, RZ, P0 ;  /* 0x000000ff5b5b7207 */ /* 0x000fe20000000000 */
[----:B------:R-:W-:-:S02]  /*1ee0*/  UPLOP3.LUT UP0, UPT, UPT, UPT, UPT, 0x80, 0x0 ;  /* 0x000000000000789c */ /* 0x000fc40003f0f070 */
[----:B------:R-:W-:Y:S01]  /*1ef0*/  LOP3.LUT R96, R96, UR8, RZ, 0x3c, !PT ;  /* 0x0000000860607c12 */ /* 0x000fe2000f8e3cff */
[----:B------:R-:W-:Y:S08]  /*1f00*/  @P1 BRA `(.L_x_27) ;  /* 0xfffffff800f01947 */ /* 0x000ff0000383ffff */
.L_x_20:
[----:B------:R-:W-:Y:S01]  /*1f10*/  IMAD.U32 R91, RZ, RZ, UR27 ;  /* 0x0000001bff5b7e24 */ /* 0x000fe2000f8e00ff */
[----:B------:R-:W-:Y:S01]  /*1f20*/  SHF.L.U32 R90, R104, 0x1f, RZ ;  /* 0x0000001f685a7819 */ /* 0x000fe200000006ff */
[----:B------:R-:W-:Y:S01]  /*1f30*/  UIADD3 UR5, UR5, UR24, URZ ;  /* 0x0000001805057290 */ /* 0x000fe2000fffe03f */
[----:B------:R-:W-:Y:S01]  /*1f40*/  SHF.R.S32.HI R94, RZ, 0x1f, R0 ;  /* 0x0000001fff5e7819 */ /* 0x000fe20000011400 */
[----:B------:R0:W-:Y:S01]  /*1f50*/  SYNCS.ARRIVE.TRANS64.A1T0 RZ, [R91+UR23], RZ ;  /* 0x000000ff5bff79a7 */ /* 0x0001e20008100017 */
[----:B------:R-:W-:Y:S02]  /*1f60*/  WARPGROUP.DEPBAR.LE gsb0, 0x0 ;  /* 0x00008000000079c5 */ /* 0x000fe40000010000 */
[----:B------:R-:W-:Y:S02]  /*1f70*/  UISETP.GE.U32.AND UP1, UPT, UR24, 0x5, UPT ;  /* 0x000000051800788c */ /* 0x000fe4000bf26070 */
[----:B------:R-:W-:Y:S01]  /*1f80*/  UISETP.GT.U32.AND UP0, UPT, UR5, 0x4, UPT ;  /* 0x000000040500788c */ /* 0x000fe2000bf04070 */
[----:B------:R-:W1:Y:S03]  /*1f90*/  SYNCS.PHASECHK.TRANS64.TRYWAIT P0, [UR16+0x8], R90 ;  /* 0x0000085aff0075a7 */ /* 0x000e660008000150 */
[----:B------:R-:W-:-:S04]  /*1fa0*/  UISETP.LT.U32.AND UP0, UPT, UR24, 0x5, UP0 ;  /* 0x000000051800788c */ /* 0x000fc80008701070 */
[----:B------:R-:W-:Y:S02]  /*1fb0*/  USEL UR10, URZ, 0x1, !UP0 ;  /* 0x000000013f0a7887 */ /* 0x000fe4000c000000 */
[----:B------:R-:W-:Y:S02]  /*1fc0*/  @UP1 UIMAD.WIDE.U32 UR8, UR5, -0x33333333, URZ ;  /* 0xcccccccd050818a5 */ /* 0x000fe4000f8e003f */
[----:B------:R-:W-:Y:S02]  /*1fd0*/  ULOP3.LUT UR4, UR4, UR10, URZ, 0x3c, !UPT ;  /* 0x0000000a04047292 */ /* 0x000fe4000f8e3c3f */
[----:B------:R-:W-:-:S04]  /*1fe0*/  @UP1 USHF.R.U32.HI UR8, URZ, 0x2, UR9 ;  /* 0x000000023f081899 */ /* 0x000fc80008011609 */
[----:B------:R-:W-:Y:S01]  /*1ff0*/  @UP1 ULOP3.LUT UR4, UR4, 0x1, UR8, 0x78, !UPT ;  /* 0x0000000104041892 */ /* 0x000fe2000f8e7808 */
[----:B01----:R-:W-:Y:S11]  /*2000*/  @!P0 BRA `(.L_x_28) ;  /* 0x0000006000e88947 */ /* 0x003ff60003800000 */
.L_x_185:
[----:B------:R-:W-:Y:S01]  /*2010*/  ULDC.64 UR8, c[0x0][0x6d0] ;  /* 0x0001b40000087ab9 */ /* 0x000fe20000000a00 */
[----:B------:R-:W-:Y:S02]  /*2020*/  IMAD.SHL.U32 R100, R5, 0x40, RZ ;  /* 0x0000004005647824 */ /* 0x000fe400078e00ff */
[----:B------:R-:W-:Y:S02]  /*2030*/  IMAD R93, R94, UR8, RZ ;  /* 0x000000085e5d7c24 */ /* 0x000fe4000f8e02ff */
[----:B0-----:R-:W-:Y:S01]  /*2040*/  IMAD.WIDE.U32 R90, R0, UR8, R10 ;  /* 0x00000008005a7c25 */ /* 0x001fe2000f8e000a */
[----:B------:R-:W-:Y:S01]  /*2050*/  ULDC UR8, c[0x0][0x284] ;  /* 0x0000a10000087ab9 */ /* 0x000fe20000000800 */
[----:B------:R-:W-:Y:S02]  /*2060*/  SHF.R.S32.HI R101, RZ, 0x1f, R100 ;  /* 0x0000001fff657819 */ /* 0x000fe40000011464 */
[----:B------:R-:W-:Y:S01]  /*2070*/  IMAD.SHL.U32 R92, R4, 0x80, RZ ;  /* 0x00000080045c7824 */ /* 0x000fe200078e00ff */
[----:B------:R-:W-:Y:S01]  /*2080*/  ISETP.GE.AND P0, PT, R100, UR8, PT ;  /* 0x0000000864007c0c */ /* 0x000fe2000bf06270 */
[----:B------:R-:W-:Y:S01]  /*2090*/  ULDC UR8, c[0x0][0x288] ;  /* 0x0000a20000087ab9 */ /* 0x000fe20000000800 */
[----:B------:R-:W-:Y:S01]  /*20a0*/  IMAD R93, R0, UR9, R93 ;  /* 0x00000009005d7c24 */ /* 0x000fe2000f8e025d */
[----:B------:R-:W-:-:S02]  /*20b0*/  IADD3 R90, P1, R100, R90, RZ ;  /* 0x0000005a645a7210 */ /* 0x000fc40007f3e0ff */
[----:B------:R-:W-:Y:S02]  /*20c0*/  ISETP.GE.OR P0, PT, R92, UR8, P0 ;  /* 0x000000085c007c0c */ /* 0x000fe40008706670 */
[----:B------:R-:W-:-:S11]  /*20d0*/  IADD3.X R91, R101, R91, R93, P1, !PT ;  /* 0x0000005b655b7210 */ /* 0x000fd60000ffe45d */
[----:B------:R-:W-:Y:S05]  /*20e0*/  @P0 BRA `(.L_x_29) ;  /* 0x0000004800740947 */ /* 0x000fea0003800000 */
[----:B------:R-:W0:Y:S01]  /*20f0*/  LDC.64 R114, c[0x0][0x6c8] ;  /* 0x0001b200ff727b82 */ /* 0x000e220000000a00 */
[----:B---3-5:R-:W-:Y:S01]  /*2100*/  FSETP.NEU.AND P1, PT, R15, RZ, PT ;  /* 0x000000ff0f00720b */ /* 0x028fe20003f2d000 */
[----:B------:R-:W-:Y:S01]  /*2110*/  IMAD.WIDE R106, R4, 0x80, R16 ;  /* 0x00000080046a7825 */ /* 0x000fe200078e0210 */
[----:B------:R-:W-:Y:S03]  /*2120*/  BSSY B0, `(.L_x_29) ;  /* 0x0000499000007945 */ /* 0x000fe60003800000 */
[----:B------:R-:W-:Y:S02]  /*2130*/  IMAD.IADD R5, R19, 0x1, -R92 ;  /* 0x0000000113057824 */ /* 0x000fe400078e0a5c */
[----:B------:R-:W-:-:S03]  /*2140*/  IMAD.IADD R4, R18, 0x1, -R100 ;  /* 0x0000000112047824 */ /* 0x000fc600078e0a64 */
[----:B------:R-:W-:-:S04]  /*2150*/  ISETP.GT.AND P0, PT, R5, RZ, PT ;  /* 0x000000ff0500720c */ /* 0x000fc80003f04270 */
[----:B------:R-:W-:Y:S01]  /*2160*/  ISETP.GT.AND P2, PT, R4, RZ, P0 ;  /* 0x000000ff0400720c */ /* 0x000fe20000744270 */
[-C--:B0-----:R-:W-:Y:S02]  /*2170*/  IMAD R92, R107, R114.reuse, RZ ;  /* 0x000000726b5c7224 */ /* 0x081fe400078e02ff */
[----:B------:R-:W-:-:S04]  /*2180*/  IMAD.WIDE.U32 R96, R106, R114, R90 ;  /* 0x000000726a607225 */ /* 0x000fc800078e005a */
[----:B------:R-:W-:-:S04]  /*2190*/  IMAD R91, R106, R115, R92 ;  /* 0x000000736a5b7224 */ /* 0x000fc800078e025c */
[----:B------:R-:W-:Y:S01]  /*21a0*/  IMAD.IADD R113, R97, 0x1, R91 ;  /* 0x0000000161717824 */ /* 0x000fe200078e025b */
[----:B------:R-:W-:Y:S06]  /*21b0*/  @!P1 BRA `(.L_x_30) ;  /* 0x0000003000d09947 */ /* 0x000fec0003800000 */
[----:B------:R-:W-:Y:S01]  /*21c0*/  ULDC.64 UR8, c[0x0][0x6b8] ;  /* 0x0001ae0000087ab9 */ /* 0x000fe20000000a00 */
[----:B------:R-:W-:Y:S01]  /*21d0*/  ULDC.64 UR30, c[0x0][0x6b0] ;  /* 0x0001ac00001e7ab9 */ /* 0x000fe20000000a00 */
[----:B------:R-:W-:Y:S01]  /*21e0*/  IMAD.WIDE.U32 R90, R0, UR8, R10 ;  /* 0x00000008005a7c25 */ /* 0x000fe2000f8e000a */
[----:B------:R-:W-:Y:S01]  /*21f0*/  ULDC.64 UR10, c[0x0][0x6a8] ;  /* 0x0001aa00000a7ab9 */ /* 0x000fe20000000a00 */
[----:B------:R-:W0:Y:S01]  /*2200*/  LDC.64 R102, c[0x0][0x6b0] ;  /* 0x0001ac00ff667b82 */ /* 0x000e220000000a00 */
[----:B------:R-:W-:Y:S01]  /*2210*/  ULDC.64 UR18, c[0x0][0x6c0] ;  /* 0x0001b00000127ab9 */ /* 0x000fe20000000a00 */
[----:B------:R-:W-:Y:S01]  /*2220*/  IMAD R93, R94, UR8, RZ ;  /* 0x000000085e5d7c24 */ /* 0x000fe2000f8e02ff */
[----:B------:R-:W-:Y:S01]  /*2230*/  IADD3 R92, P1, R100, R90, RZ ;  /* 0x0000005a645c7210 */ /* 0x000fe20007f3e0ff */
[----:B------:R-:W-:Y:S02]  /*2240*/  IMAD R95, R107, UR30, RZ ;  /* 0x0000001e6b5f7c24 */ /* 0x000fe4000f8e02ff */
[----:B------:R-:W-:-:S02]  /*2250*/  IMAD R109, R0, UR9, R93 ;  /* 0x00000009006d7c24 */ /* 0x000fc4000f8e025d */
[----:B------:R-:W-:-:S03]  /*2260*/  IMAD R111, R106, UR31, R95 ;  /* 0x0000001f6a6f7c24 */ /* 0x000fc6000f8e025f */
[----:B------:R-:W-:-:S03]  /*2270*/  IADD3.X R93, R101, R91, R109, P1, !PT ;  /* 0x0000005b655d7210 */ /* 0x000fc60000ffe46d */
[----:B------:R-:W-:-:S04]  /*2280*/  IMAD.WIDE.U32 R90, R106, UR30, R92 ;  /* 0x0000001e6a5a7c25 */ /* 0x000fc8000f8e005c */
[----:B------:R-:W-:Y:S01]  /*2290*/  IMAD.IADD R91, R91, 0x1, R111 ;  /* 0x000000015b5b7824 */ /* 0x000fe200078e026f */
[----:B------:R-:W-:-:S04]  /*22a0*/  LEA R94, P1, R90, UR10, 0x2 ;  /* 0x0000000a5a5e7c11 */ /* 0x000fc8000f8210ff */
[----:B------:R-:W-:-:S05]  /*22b0*/  LEA.HI.X R95, R90, UR11, R91, 0x2, P1 ;  /* 0x0000000b5a5f7c11 */ /* 0x000fca00088f145b */
[----:B------:R-:W2:Y:S01]  /*22c0*/  @P2 LDG.E.LTC128B R108, desc[UR20][R94.64] ;  /* 0x000000145e6c2981 */ /* 0x000ea2000c1e1920 */
[----:B------:R-:W-:Y:S01]  /*22d0*/  LEA R90, P1, R96, UR18, 0x2 ;  /* 0x00000012605a7c11 */ /* 0x000fe2000f8210ff */
[----:B------:R-:W-:Y:S01]  /*22e0*/  IMAD.WIDE.U32 R98, R106, UR30, R100 ;  /* 0x0000001e6a627c25 */ /* 0x000fe2000f8e0064 */
[----:B------:R-:W-:Y:S02]  /*22f0*/  BSSY B1, `(.L_x_31) ;  /* 0x0000017000017945 */ /* 0x000fe40003800000 */
[----:B------:R-:W-:Y:S01]  /*2300*/  LEA.HI.X R91, R96, UR19, R113, 0x2, P1 ;  /* 0x00000013605b7c11 */ /* 0x000fe200088f1471 */
[----:B0-----:R-:W-:Y:S01]  /*2310*/  IMAD.WIDE.U32 R102, R106, UR30, R102 ;  /* 0x0000001e6a667c25 */ /* 0x001fe2000f8e0066 */
[----:B------:R-:W-:Y:S02]  /*2320*/  LEA R96, P1, R114, R90, 0x2 ;  /* 0x0000005a72607211 */ /* 0x000fe400078210ff */
[----:B------:R-:W-:Y:S02]  /*2330*/  IADD3 R98, P3, R10, R98, RZ ;  /* 0x000000620a627210 */ /* 0x000fe40007f7e0ff */
[----:B------:R-:W-:-:S02]  /*2340*/  LEA.HI.X R97, R114, R91, R115, 0x2, P1 ;  /* 0x0000005b72617211 */ /* 0x000fc400008f1473 */
[----:B------:R-:W-:Y:S02]  /*2350*/  ISETP.GT.AND P1, PT, R5, 0x1, PT ;  /* 0x000000010500780c */ /* 0x000fe40003f24270 */
[----:B------:R-:W-:Y:S01]  /*2360*/  IADD3.X R99, R11, R111, R99, P3, !PT ;  /* 0x0000006f0b637210 */ /* 0x000fe20001ffe463 */
[----:B------:R-:W-:Y:S01]  /*2370*/  IMAD.IADD R111, R111, 0x1, R103 ;  /* 0x000000016f6f7824 */ /* 0x000fe200078e0267 */
[----:B------:R-:W-:Y:S01]  /*2380*/  IADD3 R100, P3, P5, R10, R102, R100 ;  /* 0x000000660a647210 */ /* 0x000fe20007d7e064 */
[----:B------:R-:W-:-:S03]  /*2390*/  IMAD.WIDE.U32 R98, R0, UR8, R98 ;  /* 0x0000000800627c25 */ /* 0x000fc6000f8e0062 */
[----:B------:R-:W-:Y:S01]  /*23a0*/  IADD3.X R101, R11, R111, R101, P3, P5 ;  /* 0x0000006f0b657210 */ /* 0x000fe20001fea465 */
[----:B------:R-:W-:Y:S02]  /*23b0*/  IMAD.IADD R103, R109, 0x1, R99 ;  /* 0x000000016d677824 */ /* 0x000fe400078e0263 */
[----:B--2---:R-:W-:-:S04]  /*23c0*/  FMUL R107, R108, R15 ;  /* 0x0000000f6c6b7220 */ /* 0x004fc80000400000 */
[----:B------:R-:W-:Y:S01]  /*23d0*/  FFMA R107, R24, R14, R107 ;  /* 0x0000000e186b7223 */ /* 0x000fe2000000006b */
[----:B------:R-:W-:-:S04]  /*23e0*/  IADD3 R24, P6, R92, R102, RZ ;  /* 0x000000665c187210 */ /* 0x000fc80007fde0ff */
[----:B------:R0:W-:Y:S01]  /*23f0*/  @P2 STG.E desc[UR20][R90.64], R107 ;  /* 0x0000006b5a002986 */ /* 0x0001e2000c101914 */
[----:B------:R-:W-:Y:S01]  /*2400*/  ISETP.GT.AND P2, PT, R4, RZ, P1 ;  /* 0x000000ff0400720c */ /* 0x000fe20000f44270 */
[----:B------:R-:W-:Y:S01]  /*2410*/  IMAD.X R93, R111, 0x1, R93, P6 ;  /* 0x000000016f5d7824 */ /* 0x000fe200030e065d */
[----:B------:R-:W-:-:S04]  /*2420*/  LEA R92, P6, R24, UR10, 0x2 ;  /* 0x0000000a185c7c11 */ /* 0x000fc8000f8c10ff */
[----:B------:R-:W-:-:S07]  /*2430*/  LEA.HI.X R93, R24, UR11, R93, 0x2, P6 ;  /* 0x0000000b185d7c11 */ /* 0x000fce000b0f145d */
[----:B0-----:R-:W-:Y:S05]  /*2440*/  @!P2 BRA `(.L_x_32) ;  /* 0x000000000004a947 */ /* 0x001fea0003800000 */
[----:B------:R0:W5:Y:S02]  /*2450*/  LDG.E.LTC128B R108, desc[UR20][R92.64] ;  /* 0x000000145c6c7981 */ /* 0x000164000c1e1920 */
.L_x_32:
[----:B------:R-:W-:Y:S05]  /*2460*/  BSYNC B1 ;  /* 0x0000000000017941 */ /* 0x000fea0003800000 */
.L_x_31:
[----:B-----5:R-:W-:Y:S01]  /*2470*/  FMUL R102, R108, R15 ;  /* 0x0000000f6c667220 */ /* 0x020fe20000400000 */
[----:B------:R-:W-:Y:S01]  /*2480*/  ISETP.GT.AND P3, PT, R4, 0x8, P0 ;  /* 0x000000080400780c */ /* 0x000fe20000764270 */
[----:B------:R-:W-:Y:S01]  /*2490*/  BSSY B1, `(.L_x_33) ;  /* 0x0000009000017945 */ /* 0x000fe20003800000 */
[C---:B------:R-:W-:Y:S01]  /*24a0*/  LEA R24, P5, R98.reuse, UR10, 0x2 ;  /* 0x0000000a62187c11 */ /* 0x040fe2000f8a10ff */
[----:B------:R-:W-:Y:S01]  /*24b0*/  FFMA R107, R25, R14, R102 ;  /* 0x0000000e196b7223 */ /* 0x000fe20000000066 */
[----:B------:R-:W-:Y:S02]  /*24c0*/  ISETP.GT.AND P0, PT, R5, 0x8, PT ;  /* 0x000000080500780c */ /* 0x000fe40003f04270 */
[----:B------:R-:W-:Y:S01]  /*24d0*/  LEA.HI.X R25, R98, UR11, R103, 0x2, P5 ;  /* 0x0000000b62197c11 */ /* 0x000fe2000a8f1467 */
[----:B------:R-:W-:Y:S01]  /*24e0*/  IMAD.WIDE.U32 R98, R0, UR8, R100 ;  /* 0x0000000800627c25 */ /* 0x000fe2000f8e0064 */
[----:B------:R1:W-:Y:S05]  /*24f0*/  @P2 STG.E desc[UR20][R96.64], R107 ;  /* 0x0000006b60002986 */ /* 0x0003ea000c101914 */
[----:B------:R-:W-:Y:S05]  /*2500*/  @!P3 BRA `(.L_x_34) ;  /* 0x000000000004b947 */ /* 0x000fea0003800000 */
[----:B------:R2:W5:Y:S02]  /*2510*/  LDG.E.LTC128B R108, desc[UR20][R24.64+0x20] ;  /* 0x00002014186c7981 */ /* 0x000564000c1e1920 */
.L_x_34:
[----:B------:R-:W-:Y:S05]  /*2520*/  BSYNC B1 ;  /* 0x0000000000017941 */ /* 0x000fea0003800000 */
.L_x_33:
[----:B--2--5:R-:W-:Y:S01]  /*2530*/  FMUL R25, R108, R15 ;  /* 0x0000000f6c197220 */ /* 0x024fe20000400000 */
[----:B------:R-:W-:Y:S01]  /*2540*/  ISETP.GT.AND P2, PT, R4, 0x8, P1 ;  /* 0x000000080400780c */ /* 0x000fe20000f44270 */
[----:B------:R-:W-:Y:S01]  /*2550*/  IMAD.IADD R99, R109, 0x1, R99 ;  /* 0x000000016d637824 */ /* 0x000fe200078e0263 */
[----:B------:R-:W-:Y:S01]  /*2560*/  LEA R24, P1, R98, UR10, 0x2 ;  /* 0x0000000a62187c11 */ /* 0x000fe2000f8210ff */
[----:B------:R-:W-:Y:S01]  /*2570*/  FFMA R101, R26, R14, R25 ;  /* 0x0000000e1a657223 */ /* 0x000fe20000000019 */
[----:B------:R-:W-:Y:S02]  /*2580*/  BSSY B1, `(.L_x_35) ;  /* 0x0000005000017945 */ /* 0x000fe40003800000 */
[----:B------:R-:W-:Y:S02]  /*2590*/  LEA.HI.X R25, R98, UR11, R99, 0x2, P1 ;  /* 0x0000000b62197c11 */ /* 0x000fe400088f1463 */
[----:B------:R2:W-:Y:S05]  /*25a0*/  @P3 STG.E desc[UR20][R90.64+0x20], R101 ;  /* 0x000020655a003986 */ /* 0x0005ea000c101914 */
[----:B------:R-:W-:Y:S05]  /*25b0*/  @!P2 BRA `(.L_x_36) ;  /* 0x000000000004a947 */ /* 0x000fea0003800000 */
[----:B------:R3:W5:Y:S02]  /*25c0*/  LDG.E.LTC128B R108, desc[UR20][R24.64+0x20] ;  /* 0x00002014186c7981 */ /* 0x000764000c1e1920 */
.L_x_36:
[----:B------:R-:W-:Y:S05]  /*25d0*/  BSYNC B1 ;  /* 0x0000000000017941 */ /* 0x000fea0003800000 */
.L_x_35:
[----:B-----5:R-:W-:Y:S01]  /*25e0*/  FMUL R0, R108, R15 ;  /* 0x0000000f6c007220 */ /* 0x020fe20000400000 */
[----:B------:R-:W-:Y:S01]  /*25f0*/  ISETP.GT.AND P3, PT, R4, RZ, P0 ;  /* 0x000000ff0400720c */ /* 0x000fe20000764270 */
[----:B------:R-:W-:Y:S01]  /*2600*/  BSSY B1, `(.L_x_37) ;  /* 0x0000009000017945 */ /* 0x000fe20003800000 */
[----:B---3--:R-:W-:Y:S01]  /*2610*/  IADD3 R24, P6, R94, UR12, RZ ;  /* 0x0000000c5e187c10 */ /* 0x008fe2000ffde0ff */
[----:B------:R-:W-:Y:S01]  /*2620*/  FFMA R27, R27, R14, R0 ;  /* 0x0000000e1b1b7223 */ /* 0x000fe20000000000 */
[----:B------:R-:W-:Y:S02]  /*2630*/  ISETP.GT.AND P1, PT, R5, 0x9, PT ;  /* 0x000000090500780c */ /* 0x000fe40003f24270 */
[----:B------:R-:W-:Y:S02]  /*2640*/  IADD3 R26, P5, R90, UR15, RZ ;  /* 0x0000000f5a1a7c10 */ /* 0x000fe4000ffbe0ff */
[----:B------:R3:W-:Y:S01]  /*2650*/  @P2 STG.E desc[UR20][R96.64+0x20], R27 ;  /* 0x0000201b60002986 */ /* 0x0007e2000c101914 */
[----:B------:R-:W-:-:S04]  /*2660*/  IADD3.X R25, R95, UR7, RZ, P6, !PT ;  /* 0x000000075f197c10 */ /* 0x000fc8000b7fe4ff */
[----:B------:R-:W-:Y:S06]  /*2670*/  @!P3 BRA `(.L_x_38) ;  /* 0x000000000004b947 */ /* 0x000fec0003800000 */
[----:B------:R4:W5:Y:S02]  /*2680*/  LDG.E.LTC128B R108, desc[UR20][R24.64] ;  /* 0x00000014186c7981 */ /* 0x000964000c1e1920 */
.L_x_38:
[----:B------:R-:W-:Y:S05]  /*2690*/  BSYNC B1 ;  /* 0x0000000000017941 */ /* 0x000fea0003800000 */
.L_x_37:
[----:B-----5:R-:W-:Y:S01]  /*26a0*/  FMUL R99, R108, R15 ;  /* 0x0000000f6c637220 */ /* 0x020fe20000400000 */
[----:B---3--:R-:W-:Y:S01]  /*26b0*/  IADD3.X R27, R91, UR13, RZ, P5, !PT ;  /* 0x0000000d5b1b7c10 */ /* 0x008fe2000affe4ff */
[----:B------:R-:W-:Y:S01]  /*26c0*/  BSSY B1, `(.L_x_39) ;  /* 0x0000009000017945 */ /* 0x000fe20003800000 */
[----:B------:R-:W-:Y:S01]  /*26d0*/  ISETP.GT.AND P2, PT, R4, RZ, P1 ;  /* 0x000000ff0400720c */ /* 0x000fe20000f44270 */
[----:B--2---:R-:W-:Y:S01]  /*26e0*/  FFMA R101, R28, R14, R99 ;  /* 0x0000000e1c657223 */ /* 0x004fe20000000063 */
[----:B------:R-:W-:Y:S02]  /*26f0*/  IADD3 R98, P6, R92, UR12, RZ ;  /* 0x0000000c5c627c10 */ /* 0x000fe4000ffde0ff */
[----:B------:R-:W-:Y:S02]  /*2700*/  IADD3 R100, P5, R96, UR15, RZ ;  /* 0x0000000f60647c10 */ /* 0x000fe4000ffbe0ff */
[----:B------:R2:W-:Y:S01]  /*2710*/  @P3 STG.E desc[UR20][R26.64], R101 ;  /* 0x000000651a003986 */ /* 0x0005e2000c101914 */
[----:B------:R-:W-:-:S06]  /*2720*/  IADD3.X R99, R93, UR7, RZ, P6, !PT ;  /* 0x000000075d637c10 */ /* 0x000fcc000b7fe4ff */
[----:B------:R-:W-:Y:S05]  /*2730*/  @!P2 BRA `(.L_x_40) ;  /* 0x000000000004a947 */ /* 0x000fea0003800000 */
[----:B------:R3:W5:Y:S02]  /*2740*/  LDG.E.LTC128B R108, desc[UR20][R98.64] ;  /* 0x00000014626c7981 */ /* 0x000764000c1e1920 */
.L_x_40:
[----:B------:R-:W-:Y:S05]  /*2750*/  BSYNC B1 ;  /* 0x0000000000017941 */ /* 0x000fea0003800000 */
.L_x_39:
[----:B-----5:R-:W-:Y:S01]  /*2760*/  FMUL R0, R108, R15 ;  /* 0x0000000f6c007220 */ /* 0x020fe20000400000 */
[----:B--2---:R-:W-:Y:S01]  /*2770*/  IADD3.X R101, R97, UR13, RZ, P5, !PT ;  /* 0x0000000d61657c10 */ /* 0x004fe2000affe4ff */
[----:B------:R-:W-:Y:S01]  /*2780*/  BSSY B1, `(.L_x_41) ;  /* 0x0000009000017945 */ /* 0x000fe20003800000 */
[----:B------:R-:W-:Y:S01]  /*2790*/  ISETP.GT.AND P0, PT, R4, 0x8, P0 ;  /* 0x000000080400780c */ /* 0x000fe20000704270 */
[----:B------:R-:W-:Y:S01]  /*27a0*/  FFMA R103, R29, R14, R0 ;  /* 0x0000000e1d677223 */ /* 0x000fe20000000000 */
[----:B------:R-:W-:Y:S02]  /*27b0*/  IADD3 R28, P3, R94, UR26, RZ ;  /* 0x0000001a5e1c7c10 */ /* 0x000fe4000ff7e0ff */
[----:B------:R-:W-:Y:S02]  /*27c0*/  IADD3 R102, P5, R90, UR25, RZ ;  /* 0x000000195a667c10 */ /* 0x000fe4000ffbe0ff */
[----:B------:R2:W-:Y:S01]  /*27d0*/  @P2 STG.E desc[UR20][R100.64], R103 ;  /* 0x0000006764002986 */ /* 0x0005e2000c101914 */
[----:B------:R-:W-:-:S06]  /*27e0*/  IADD3.X R29, R95, UR29, RZ, P3, !PT ;  /* 0x0000001d5f1d7c10 */ /* 0x000fcc0009ffe4ff */
[----:B------:R-:W-:Y:S05]  /*27f0*/  @!P0 BRA `(.L_x_42) ;  /* 0x0000000000048947 */ /* 0x000fea0003800000 */
[----:B------:R0:W5:Y:S02]  /*2800*/  LDG.E.LTC128B R108, desc[UR20][R28.64] ;  /* 0x000000141c6c7981 */ /* 0x000164000c1e1920 */
.L_x_42:
[----:B------:R-:W-:Y:S05]  /*2810*/  BSYNC B1 ;  /* 0x0000000000017941 */ /* 0x000fea0003800000 */
.L_x_41:
[----:B0----5:R-:W-:Y:S01]  /*2820*/  FMUL R29, R108, R15 ;  /* 0x0000000f6c1d7220 */ /* 0x021fe20000400000 */
[----:B--2---:R-:W-:Y:S01]  /*2830*/  IADD3.X R103, R91, UR28, RZ, P5, !PT ;  /* 0x0000001c5b677c10 */ /* 0x004fe2000affe4ff */
[----:B------:R-:W-:Y:S01]  /*2840*/  BSSY B1, `(.L_x_43) ;  /* 0x0000008000017945 */ /* 0x000fe20003800000 */
[----:B------:R-:W-:Y:S01]  /*2850*/  ISETP.GT.AND P2, PT, R4, 0x8, P1 ;  /* 0x000000080400780c */ /* 0x000fe20000f44270 */
[----:B------:R-:W-:Y:S01]  /*2860*/  FFMA R91, R30, R14, R29 ;  /* 0x0000000e1e5b7223 */ /* 0x000fe2000000001d */
[----:B------:R-:W-:-:S04]  /*2870*/  IADD3 R28, P1, R92, UR26, RZ ;  /* 0x0000001a5c1c7c10 */ /* 0x000fc8000ff3e0ff */
[----:B------:R0:W-:Y:S01]  /*2880*/  @P0 STG.E desc[UR20][R102.64], R91 ;  /* 0x0000005b66000986 */ /* 0x0001e2000c101914 */
[----:B------:R-:W-:-:S06]  /*2890*/  IADD3.X R29, R93, UR29, RZ, P1, !PT ;  /* 0x0000001d5d1d7c10 */ /* 0x000fcc0008ffe4ff */
[----:B------:R-:W-:Y:S05]  /*28a0*/  @!P2 BRA `(.L_x_44) ;  /* 0x000000000004a947 */ /* 0x000fea0003800000 */
[----:B------:R2:W5:Y:S02]  /*28b0*/  LDG.E.LTC128B R108, desc[UR20][R28.64] ;  /* 0x000000141c6c7981 */ /* 0x000564000c1e1920 */
.L_x_44:
[----:B------:R-:W-:Y:S05]  /*28c0*/  BSYNC B1 ;  /* 0x0000000000017941 */ /* 0x000fea0003800000 */
.L_x_43:
[----:B-----5:R-:W-:Y:S01]  /*28d0*/  FMUL R0, R108, R15 ;  /* 0x0000000f6c007220 */ /* 0x020fe20000400000 */
[----:B--2---:R-:W-:Y:S01]  /*28e0*/  IADD3 R28, P5, R96, UR25, RZ ;  /* 0x00000019601c7c10 */ /* 0x004fe2000ffbe0ff */
[----:B------:R-:W-:Y:S01]  /*28f0*/  BSSY B1, `(.L_x_45) ;  /* 0x000000c000017945 */ /* 0x000fe20003800000 */
[----:B------:R-:W-:Y:S01]  /*2900*/  ISETP.GT.AND P1, PT, R5, 0x10, PT ;  /* 0x000000100500780c */ /* 0x000fe20003f24270 */
[----:B0-----:R-:W-:Y:S01]  /*2910*/  FFMA R91, R31, R14, R0 ;  /* 0x0000000e1f5b7223 */ /* 0x001fe20000000000 */
[----:B------:R-:W-:Y:S02]  /*2920*/  IADD3.X R29, R97, UR28, RZ, P5, !PT ;  /* 0x0000001c611d7c10 */ /* 0x000fe4000affe4ff */
[----:B------:R-:W-:Y:S02]  /*2930*/  ISETP.GT.AND P3, PT, R4, RZ, P1 ;  /* 0x000000ff0400720c */ /* 0x000fe40000f64270 */
[----:B------:R-:W-:Y:S01]  /*2940*/  IADD3 R30, P6, R24, UR12, RZ ;  /* 0x0000000c181e7c10 */ /* 0x000fe2000ffde0ff */
[----:B------:R0:W-:Y:S01]  /*2950*/  @P2 STG.E desc[UR20][R28.64], R91 ;  /* 0x0000005b1c002986 */ /* 0x0001e2000c101914 */
[----:B------:R-:W-:-:S02]  /*2960*/  ISETP.GT.AND P0, PT, R5, 0x11, PT ;  /* 0x000000110500780c */ /* 0x000fc40003f04270 */
[----:B------:R-:W-:Y:S02]  /*2970*/  IADD3 R90, P5, R26, UR15, RZ ;  /* 0x0000000f1a5a7c10 */ /* 0x000fe4000ffbe0ff */
[----:B------:R-:W-:-:S05]  /*2980*/  IADD3.X R31, R25, UR7, RZ, P6, !PT ;  /* 0x00000007191f7c10 */ /* 0x000fca000b7fe4ff */
[----:B------:R-:W-:Y:S06]  /*2990*/  @!P3 BRA `(.L_x_46) ;  /* 0x000000000004b947 */ /* 0x000fec0003800000 */
[----:B------:R2:W5:Y:S02]  /*29a0*/  LDG.E.LTC128B R108, desc[UR20][R30.64] ;  /* 0x000000141e6c7981 */ /* 0x000564000c1e1920 */
.L_x_46:
[----:B------:R-:W-:Y:S05]  /*29b0*/  BSYNC B1 ;  /* 0x0000000000017941 */ /* 0x000fea0003800000 */
.L_x_45:
[----:B0----5:R-:W-:Y:S01]  /*29c0*/  FMUL R29, R108, R15 ;  /* 0x0000000f6c1d7220 */ /* 0x021fe20000400000 */
[----:B------:R-:W-:Y:S01]  /*29d0*/  IADD3.X R91, R27, UR13, RZ, P5, !PT ;  /* 0x0000000d1b5b7c10 */ /* 0x000fe2000affe4ff */
[----:B------:R-:W-:Y:S01]  /*29e0*/  BSSY B1, `(.L_x_47) ;  /* 0x0000009000017945 */ /* 0x000fe20003800000 */
[----:B------:R-:W-:Y:S01]  /*29f0*/  ISETP.GT.AND P2, PT, R4, RZ, P0 ;  /* 0x000000ff0400720c */ /* 0x000fe20000744270 */
[----:B------:R-:W-:Y:S01]  /*2a00*/  FFMA R93, R32, R14, R29 ;  /* 0x0000000e205d7223 */ /* 0x000fe2000000001d */
[----:B------:R-:W-:Y:S02]  /*2a10*/  IADD3 R28, P6, R98, UR12, RZ ;  /* 0x0000000c621c7c10 */ /* 0x000fe4000ffde0ff */
[----:B------:R-:W-:Y:S02]  /*2a20*/  IADD3 R92, P5, R100, UR15, RZ ;  /* 0x0000000f645c7c10 */ /* 0x000fe4000ffbe0ff */
[----:B------:R0:W-:Y:S01]  /*2a30*/  @P3 STG.E desc[UR20][R90.64], R93 ;  /* 0x0000005d5a003986 */ /* 0x0001e2000c101914 */
[----:B------:R-:W-:-:S06]  /*2a40*/  IADD3.X R29, R99, UR7, RZ, P6, !PT ;  /* 0x00000007631d7c10 */ /* 0x000fcc000b7fe4ff */
[----:B------:R-:W-:Y:S05]  /*2a50*/  @!P2 BRA `(.L_x_48) ;  /* 0x000000000004a947 */ /* 0x000fea0003800000 */
[----:B------:R0:W5:Y:S02]  /*2a60*/  LDG.E.LTC128B R108, desc[UR20][R28.64] ;  /* 0x000000141c6c7981 */ /* 0x000164000c1e1920 */
.L_x_48:
[----:B------:R-:W-:Y:S05]  /*2a70*/  BSYNC B1 ;  /* 0x0000000000017941 */ /* 0x000fea0003800000 */
.L_x_47:
[----:B-----5:R-:W-:Y:S01]  /*2a80*/  FMUL R0, R108, R15 ;  /* 0x0000000f6c007220 */ /* 0x020fe20000400000 */
[----:B0-----:R-:W-:Y:S01]  /*2a90*/  IADD3.X R93, R101, UR13, RZ, P5, !PT ;  /* 0x0000000d655d7c10 */ /* 0x001fe2000affe4ff */
[----:B------:R-:W-:Y:S01]  /*2aa0*/  BSSY B1, `(.L_x_49) ;  /* 0x0000009000017945 */ /* 0x000fe20003800000 */
[----:B------:R-:W-:Y:S01]  /*2ab0*/  ISETP.GT.AND P1, PT, R4, 0x8, P1 ;  /* 0x000000080400780c */ /* 0x000fe20000f24270 */
[----:B------:R-:W-:Y:S01]  /*2ac0*/  FFMA R33, R33, R14, R0 ;  /* 0x0000000e21217223 */ /* 0x000fe20000000000 */
[----:B----4-:R-:W-:Y:S02]  /*2ad0*/  IADD3 R24, P3, R24, UR26, RZ ;  /* 0x0000001a18187c10 */ /* 0x010fe4000ff7e0ff */
[----:B------:R-:W-:Y:S02]  /*2ae0*/  IADD3 R32, P5, R26, UR25, RZ ;  /* 0x000000191a207c10 */ /* 0x000fe4000ffbe0ff */
[----:B------:R0:W-:Y:S01]  /*2af0*/  @P2 STG.E desc[UR20][R92.64], R33 ;  /* 0x000000215c002986 */ /* 0x0001e2000c101914 */
[----:B------:R-:W-:-:S06]  /*2b00*/  IADD3.X R25, R25, UR29, RZ, P3, !PT ;  /* 0x0000001d19197c10 */ /* 0x000fcc0009ffe4ff */
[----:B------:R-:W-:Y:S05]  /*2b10*/  @!P1 BRA `(.L_x_50) ;  /* 0x0000000000049947 */ /* 0x000fea0003800000 */
[----:B------:R4:W5:Y:S02]  /*2b20*/  LDG.E.LTC128B R108, desc[UR20][R24.64] ;  /* 0x00000014186c7981 */ /* 0x000964000c1e1920 */
.L_x_50:
[----:B------:R-:W-:Y:S05]  /*2b30*/  BSYNC B1 ;  /* 0x0000000000017941 */ /* 0x000fea0003800000 */
.L_x_49:
[----:B----45:R-:W-:Y:S01]  /*2b40*/  FMUL R25, R108, R15 ;  /* 0x0000000f6c197220 */ /* 0x030fe20000400000 */
[----:B0-----:R-:W-:Y:S01]  /*2b50*/  IADD3.X R33, R27, UR28, RZ, P5, !PT ;  /* 0x0000001c1b217c10 */ /* 0x001fe2000affe4ff */
        /* <DEDUP_REMOVED lines=8> */
.L_x_52:
[----:B------:R-:W-:Y:S05]  /*2be0*/  BSYNC B1 ;  /* 0x0000000000017941 */ /* 0x000fea0003800000 */
.L_x_51:
[----:B-----5:R-:W-:Y:S01]  /*2bf0*/  FMUL R0, R108, R15 ;  /* 0x0000000f6c007220 */ /* 0x020fe20000400000 */
[----:B----4-:R-:W-:Y:S01]  /*2c00*/  IADD3 R24, P5, R100, UR25, RZ ;  /* 0x0000001964187c10 */ /* 0x010fe2000ffbe0ff */
[----:B------:R-:W-:Y:S01]  /*2c10*/  BSSY B1, `(.L_x_53) ;  /* 0x000000c000017945 */ /* 0x000fe20003800000 */
[----:B------:R-:W-:Y:S01]  /*2c20*/  ISETP.GT.AND P1, PT, R5, 0x18, PT ;  /* 0x000000180500780c */ /* 0x000fe20003f24270 */
[----:B------:R-:W-:Y:S01]  /*2c30*/  FFMA R35, R35, R14, R0 ;  /* 0x0000000e23237223 */ /* 0x000fe20000000000 */
[----:B------:R-:W-:Y:S02]  /*2c40*/  IADD3.X R25, R101, UR28, RZ, P5, !PT ;  /* 0x0000001c65197c10 */ /* 0x000fe4000affe4ff */
[----:B------:R-:W-:Y:S02]  /*2c50*/  ISETP.GT.AND P3, PT, R4, RZ, P1 ;  /* 0x000000ff0400720c */ /* 0x000fe40000f64270 */
[----:B------:R-:W-:Y:S01]  /*2c60*/  IADD3 R26, P6, R30, UR12, RZ ;  /* 0x0000000c1e1a7c10 */ /* 0x000fe2000ffde0ff */
[----:B------:R4:W-:Y:S01]  /*2c70*/  @P2 STG.E desc[UR20][R24.64], R35 ;  /* 0x0000002318002986 */ /* 0x0009e2000c101914 */
[----:B------:R-:W-:-:S02]  /*2c80*/  ISETP.GT.AND P0, PT, R5, 0x19, PT ;  /* 0x000000190500780c */ /* 0x000fc40003f04270 */
[----:B0-----:R-:W-:Y:S02]  /*2c90*/  IADD3 R32, P5, R90, UR15, RZ ;  /* 0x0000000f5a207c10 */ /* 0x001fe4000ffbe0ff */
[----:B------:R-:W-:-:S05]  /*2ca0*/  IADD3.X R27, R31, UR7, RZ, P6, !PT ;  /* 0x000000071f1b7c10 */ /* 0x000fca000b7fe4ff */
[----:B------:R-:W-:Y:S06]  /*2cb0*/  @!P3 BRA `(.L_x_54) ;  /* 0x000000000004b947 */ /* 0x000fec0003800000 */
[----:B------:R0:W5:Y:S02]  /*2cc0*/  LDG.E.LTC128B R108, desc[UR20][R26.64] ;  /* 0x000000141a6c7981 */ /* 0x000164000c1e1920 */
.L_x_54:
[----:B------:R-:W-:Y:S05]  /*2cd0*/  BSYNC B1 ;  /* 0x0000000000017941 */ /* 0x000fea0003800000 */
.L_x_53:
[----:B----45:R-:W-:Y:S01]  /*2ce0*/  FMUL R25, R108, R15 ;  /* 0x0000000f6c197220 */ /* 0x030fe20000400000 */
        /* <DEDUP_REMOVED lines=10> */
.L_x_56:
[----:B------:R-:W-:Y:S05]  /*2d90*/  BSYNC B1 ;  /* 0x0000000000017941 */ /* 0x000fea0003800000 */
.L_x_55:
[----:B-----5:R-:W-:Y:S01]  /*2da0*/  FMUL R0, R108, R15 ;  /* 0x0000000f6c007220 */ /* 0x020fe20000400000 */
[----:B----4-:R-:W-:Y:S01]  /*2db0*/  IADD3.X R35, R93, UR13, RZ, P5, !PT ;  /* 0x0000000d5d237c10 */ /* 0x010fe2000affe4ff */
[----:B------:R-:W-:Y:S01]  /*2dc0*/  BSSY B1, `(.L_x_57) ;  /* 0x0000009000017945 */ /* 0x000fe20003800000 */
[----:B------:R-:W-:Y:S01]  /*2dd0*/  ISETP.GT.AND P1, PT, R4, 0x8, P1 ;  /* 0x000000080400780c */ /* 0x000fe20000f24270 */
[----:B------:R-:W-:Y:S01]  /*2de0*/  FFMA R37, R37, R14, R0 ;  /* 0x0000000e25257223 */ /* 0x000fe20000000000 */
[----:B--2---:R-:W-:Y:S02]  /*2df0*/  IADD3 R30, P3, R30, UR26, RZ ;  /* 0x0000001a1e1e7c10 */ /* 0x004fe4000ff7e0ff */
[----:B------:R-:W-:Y:S02]  /*2e00*/  IADD3 R36, P5, R90, UR25, RZ ;  /* 0x000000195a247c10 */ /* 0x000fe4000ffbe0ff */
[----:B------:R2:W-:Y:S01]  /*2e10*/  @P2 STG.E desc[UR20][R34.64], R37 ;  /* 0x0000002522002986 */ /* 0x0005e2000c101914 */
[----:B------:R-:W-:-:S06]  /*2e20*/  IADD3.X R31, R31, UR29, RZ, P3, !PT ;  /* 0x0000001d1f1f7c10 */ /* 0x000fcc0009ffe4ff */
[----:B------:R-:W-:Y:S05]  /*2e30*/  @!P1 BRA `(.L_x_58) ;  /* 0x0000000000049947 */ /* 0x000fea0003800000 */
[----:B------:R4:W5:Y:S02]  /*2e40*/  LDG.E.LTC128B R108, desc[UR20][R30.64] ;  /* 0x000000141e6c7981 */ /* 0x000964000c1e1920 */
.L_x_58:
[----:B------:R-:W-:Y:S05]  /*2e50*/  BSYNC B1 ;  /* 0x0000000000017941 */ /* 0x000fea0003800000 */
.L_x_57:
[----:B----45:R-:W-:Y:S01]  /*2e60*/  FMUL R31, R108, R15 ;  /* 0x0000000f6c1f7220 */ /* 0x030fe20000400000 */
        /* <DEDUP_REMOVED lines=9> */
.L_x_60:
[----:B------:R-:W-:Y:S05]  /*2f00*/  BSYNC B1 ;  /* 0x0000000000017941 */ /* 0x000fea0003800000 */
.L_x_59:
        /* <DEDUP_REMOVED lines=10> */
[----:B--2---:R-:W-:Y:S02]  /*2fb0*/  IADD3 R36, P5, R32, UR15, RZ ;  /* 0x0000000f20247c10 */ /* 0x004fe4000ffbe0ff */
[----:B------:R-:W-:-:S05]  /*2fc0*/  IADD3.X R31, R27, UR7, RZ, P6, !PT ;  /* 0x000000071b1f7c10 */ /* 0x000fca000b7fe4ff */
[----:B------:R-:W-:Y:S06]  /*2fd0*/  @!P3 BRA `(.L_x_62) ;  /* 0x000000000004b947 */ /* 0x000fec0003800000 */
[----:B------:R2:W5:Y:S02]  /*2fe0*/  LDG.E.LTC128B R108, desc[UR20][R30.64] ;  /* 0x000000141e6c7981 */ /* 0x000564000c1e1920 */
.L_x_62:
[----:B------:R-:W-:Y:S05]  /*2ff0*/  BSYNC B1 ;  /* 0x0000000000017941 */ /* 0x000fea0003800000 */
.L_x_61:
        /* <DEDUP_REMOVED lines=11> */
.L_x_64:
[----:B------:R-:W-:Y:S05]  /*30b0*/  BSYNC B1 ;  /* 0x0000000000017941 */ /* 0x000fea0003800000 */
.L_x_63:
[----:B-----5:R-:W-:Y:S01]  /*30c0*/  FMUL R0, R108, R15 ;  /* 0x0000000f6c007220 */ /* 0x020fe20000400000 */
[----:B----4-:R-:W-:Y:S01]  /*30d0*/  IADD3.X R39, R35, UR13, RZ, P5, !PT ;  /* 0x0000000d23277c10 */ /* 0x010fe2000affe4ff */
[----:B------:R-:W-:Y:S01]  /*30e0*/  BSSY B1, `(.L_x_65) ;  /* 0x0000009000017945 */ /* 0x000fe20003800000 */
[----:B------:R-:W-:Y:S01]  /*30f0*/  ISETP.GT.AND P1, PT, R4, 0x8, P1 ;  /* 0x000000080400780c */ /* 0x000fe20000f24270 */
[----:B------:R-:W-:Y:S01]  /*3100*/  FFMA R41, R41, R14, R0 ;  /* 0x0000000e29297223 */ /* 0x000fe20000000000 */
[----:B0-----:R-:W-:Y:S02]  /*3110*/  IADD3 R26, P3, R26, UR26, RZ ;  /* 0x0000001a1a1a7c10 */ /* 0x001fe4000ff7e0ff */
[----:B------:R-:W-:Y:S02]  /*3120*/  IADD3 R40, P5, R32, UR25, RZ ;  /* 0x0000001920287c10 */ /* 0x000fe4000ffbe0ff */
[----:B------:R0:W-:Y:S01]  /*3130*/  @P2 STG.E desc[UR20][R38.64], R41 ;  /* 0x0000002926002986 */ /* 0x0001e2000c101914 */
[----:B------:R-:W-:-:S06]  /*3140*/  IADD3.X R27, R27, UR29, RZ, P3, !PT ;  /* 0x0000001d1b1b7c10 */ /* 0x000fcc0009ffe4ff */
[----:B------:R-:W-:Y:S05]  /*3150*/  @!P1 BRA `(.L_x_66) ;  /* 0x0000000000049947 */ /* 0x000fea0003800000 */
[----:B------:R4:W5:Y:S02]  /*3160*/  LDG.E.LTC128B R108, desc[UR20][R26.64] ;  /* 0x000000141a6c7981 */ /* 0x000964000c1e1920 */
.L_x_66:
[----:B------:R-:W-:Y:S05]  /*3170*/  BSYNC B1 ;  /* 0x0000000000017941 */ /* 0x000fea0003800000 */
.L_x_65:
        /* <DEDUP_REMOVED lines=10> */
.L_x_68:
[----:B------:R-:W-:Y:S05]  /*3220*/  BSYNC B1 ;  /* 0x0000000000017941 */ /* 0x000fea0003800000 */
.L_x_67:
        /* <DEDUP_REMOVED lines=10> */
[----:B------:R-:W-:Y:S02]  /*32d0*/  IADD3 R32, P5, R36, UR15, RZ ;  /* 0x0000000f24207c10 */ /* 0x000fe4000ffbe0ff */
[----:B0-----:R-:W-:-:S05]  /*32e0*/  IADD3.X R27, R31, UR7, RZ, P6, !PT ;  /* 0x000000071f1b7c10 */ /* 0x001fca000b7fe4ff */
[----:B------:R-:W-:Y:S06]  /*32f0*/  @!P3 BRA `(.L_x_70) ;  /* 0x000000000004b947 */ /* 0x000fec0003800000 */
[----:B------:R0:W5:Y:S02]  /*3300*/  LDG.E.LTC128B R108, desc[UR20][R26.64] ;  /* 0x000000141a6c7981 */ /* 0x000164000c1e1920 */
.L_x_70:
[----:B------:R-:W-:Y:S05]  /*3310*/  BSYNC B1 ;  /* 0x0000000000017941 */ /* 0x000fea0003800000 */
.L_x_69:
        /* <DEDUP_REMOVED lines=11> */
.L_x_72:
[----:B------:R-:W-:Y:S05]  /*33d0*/  BSYNC B1 ;  /* 0x0000000000017941 */ /* 0x000fea0003800000 */
.L_x_71:
        /* <DEDUP_REMOVED lines=11> */
.L_x_74:
[----:B------:R-:W-:Y:S05]  /*3490*/  BSYNC B1 ;  /* 0x0000000000017941 */ /* 0x000fea0003800000 */
.L_x_73:
[----:B----45:R-:W-:Y:S01]  /*34a0*/  FMUL R31, R108, R15 ;  /* 0x0000000f6c1f7220 */ /* 0x030fe20000400000 */
[----:B------:R-:W-:Y:S01]  /*34b0*/  IADD3.X R41, R37, UR28, RZ, P5, !PT ;  /* 0x0000001c25297c10 */ /* 0x000fe2000affe4ff */
        /* <DEDUP_REMOVED lines=8> */
.L_x_76:
[----:B------:R-:W-:Y:S05]  /*3540*/  BSYNC B1 ;  /* 0x0000000000017941 */ /* 0x000fea0003800000 */
.L_x_75:
[----:B-----5:R-:W-:Y:S01]  /*3550*/  FMUL R0, R108, R15 ;  /* 0x0000000f6c007220 */ /* 0x020fe20000400000 */
[----:B0-----:R-:W-:Y:S01]  /*3560*/  IADD3 R28, P5, R38, UR25, RZ ;  /* 0x00000019261c7c10 */ /* 0x001fe2000ffbe0ff */
        /* <DEDUP_REMOVED lines=9> */
[----:B----4-:R-:W-:-:S05]  /*3600*/  IADD3.X R31, R27, UR7, RZ, P6, !PT ;  /* 0x000000071b1f7c10 */ /* 0x010fca000b7fe4ff */
[----:B------:R-:W-:Y:S06]  /*3610*/  @!P3 BRA `(.L_x_78) ;  /* 0x000000000004b947 */ /* 0x000fec0003800000 */
[----:B------:R4:W5:Y:S02]  /*3620*/  LDG.E.LTC128B R108, desc[UR20][R30.64] ;  /* 0x000000141e6c7981 */ /* 0x000964000c1e1920 */
.L_x_78:
[----:B------:R-:W-:Y:S05]  /*3630*/  BSYNC B1 ;  /* 0x0000000000017941 */ /* 0x000fea0003800000 */
.L_x_77:
        /* <DEDUP_REMOVED lines=11> */
.L_x_80:
[----:B------:R-:W-:Y:S05]  /*36f0*/  BSYNC B1 ;  /* 0x0000000000017941 */ /* 0x000fea0003800000 */
.L_x_79:
[----:B-----5:R-:W-:Y:S01]  /*3700*/  FMUL R0, R108, R15 ;  /* 0x0000000f6c007220 */ /* 0x020fe20000400000 */
[----:B0-----:R-:W-:Y:S01]  /*3710*/  IADD3.X R39, R35, UR13, RZ, P5, !PT ;  /* 0x0000000d23277c10 */ /* 0x001fe2000affe4ff */
        /* <DEDUP_REMOVED lines=9> */
.L_x_82:
[----:B------:R-:W-:Y:S05]  /*37b0*/  BSYNC B1 ;  /* 0x0000000000017941 */ /* 0x000fea0003800000 */
.L_x_81:
[----:B0----5:R-:W-:Y:S01]  /*37c0*/  FMUL R27, R108, R15 ;  /* 0x0000000f6c1b7220 */ /* 0x021fe20000400000 */
        /* <DEDUP_REMOVED lines=9> */
.L_x_84:
[----:B------:R-:W-:Y:S05]  /*3860*/  BSYNC B1 ;  /* 0x0000000000017941 */ /* 0x000fea0003800000 */
.L_x_83:
        /* <DEDUP_REMOVED lines=14> */
.L_x_86:
[----:B------:R-:W-:Y:S05]  /*3950*/  BSYNC B1 ;  /* 0x0000000000017941 */ /* 0x000fea0003800000 */
.L_x_85:
[----:B0----5:R-:W-:Y:S01]  /*3960*/  FMUL R25, R108, R15 ;  /* 0x0000000f6c197220 */ /* 0x021fe20000400000 */
[----:B------:R-:W-:Y:S01]  /*3970*/  IADD3.X R33, R37, UR13, RZ, P5, !PT ;  /* 0x0000000d25217c10 */ /* 0x000fe2000affe4ff */
        /* <DEDUP_REMOVED lines=9> */
.L_x_88:
[----:B------:R-:W-:Y:S05]  /*3a10*/  BSYNC B1 ;  /* 0x0000000000017941 */ /* 0x000fea0003800000 */
.L_x_87:
        /* <DEDUP_REMOVED lines=11> */
.L_x_90:
[----:B------:R-:W-:Y:S05]  /*3ad0*/  BSYNC B1 ;  /* 0x0000000000017941 */ /* 0x000fea0003800000 */
.L_x_89:
        /* <DEDUP_REMOVED lines=10> */
.L_x_92:
[----:B------:R-:W-:Y:S05]  /*3b80*/  BSYNC B1 ;  /* 0x0000000000017941 */ /* 0x000fea0003800000 */
.L_x_91:
        /* <DEDUP_REMOVED lines=14> */
.L_x_94:
[----:B------:R-:W-:Y:S05]  /*3c70*/  BSYNC B1 ;  /* 0x0000000000017941 */ /* 0x000fea0003800000 */
.L_x_93:
        /* <DEDUP_REMOVED lines=11> */
.L_x_96:
[----:B------:R-:W-:Y:S05]  /*3d30*/  BSYNC B1 ;  /* 0x0000000000017941 */ /* 0x000fea0003800000 */
.L_x_95:
        /* <DEDUP_REMOVED lines=11> */
.L_x_98:
[----:B------:R-:W-:Y:S05]  /*3df0*/  BSYNC B1 ;  /* 0x0000000000017941 */ /* 0x000fea0003800000 */
.L_x_97:
[----:B0----5:R-:W-:Y:S01]  /*3e00*/  FMUL R27, R108, R15 ;  /* 0x0000000f6c1b7220 */ /* 0x021fe20000400000 */
[----:B------:R-:W-:Y:S01]  /*3e10*/  IADD3.X R41, R33, UR28, RZ, P5, !PT ;  /* 0x0000001c21297c10 */ /* 0x000fe2000affe4ff */
[----:B------:R-:W-:Y:S01]  /*3e20*/  BSSY B1, `(.L_x_99) ;  /* 0x0000008000017945 */ /* 0x000fe20003800000 */
[----:B------:R-:W-:Y:S01]  /*3e30*/  ISETP.GT.AND P2, PT, R4, 0x8, P0 ;  /* 0x000000080400780c */ /* 0x000fe20000744270 */
[----:B------:R-:W-:Y:S01]  /*3e40*/  FFMA R27, R58, R14, R27 ;  /* 0x0000000e3a1b7223 */ /* 0x000fe2000000001b */
[----:B--2---:R-:W-:-:S04]  /*3e50*/  IADD3 R24, P0, R24, UR26, RZ ;  /* 0x0000001a18187c10 */ /* 0x004fc8000ff1e0ff */
[----:B------:R0:W-:Y:S01]  /*3e60*/  @P1 STG.E desc[UR20][R40.64], R27 ;  /* 0x0000001b28001986 */ /* 0x0001e2000c101914 */
[----:B------:R-:W-:-:S06]  /*3e70*/  IADD3.X R25, R25, UR29, RZ, P0, !PT ;  /* 0x0000001d19197c10 */ /* 0x000fcc00087fe4ff */
[----:B------:R-:W-:Y:S05]  /*3e80*/  @!P2 BRA `(.L_x_100) ;  /* 0x000000000004a947 */ /* 0x000fea0003800000 */
[----:B------:R2:W5:Y:S02]  /*3e90*/  LDG.E.LTC128B R108, desc[UR20][R24.64] ;  /* 0x00000014186c7981 */ /* 0x000564000c1e1920 */
.L_x_100:
[----:B------:R-:W-:Y:S05]  /*3ea0*/  BSYNC B1 ;  /* 0x0000000000017941 */ /* 0x000fea0003800000 */
.L_x_99:
[----:B-----5:R-:W-:Y:S01]  /*3eb0*/  FMUL R0, R108, R15 ;  /* 0x0000000f6c007220 */ /* 0x020fe20000400000 */
[----:B--2---:R-:W-:Y:S01]  /*3ec0*/  IADD3 R24, P5, R34, UR25, RZ ;  /* 0x0000001922187c10 */ /* 0x004fe2000ffbe0ff */
        /* <DEDUP_REMOVED lines=12> */
.L_x_102:
[----:B------:R-:W-:Y:S05]  /*3f90*/  BSYNC B1 ;  /* 0x0000000000017941 */ /* 0x000fea0003800000 */
.L_x_101:
[----:B--2--5:R-:W-:Y:S01]  /*3fa0*/  FMUL R25, R108, R15 ;  /* 0x0000000f6c197220 */ /* 0x024fe20000400000 */
        /* <DEDUP_REMOVED lines=10> */
.L_x_104:
[----:B------:R-:W-:Y:S05]  /*4050*/  BSYNC B1 ;  /* 0x0000000000017941 */ /* 0x000fea0003800000 */
.L_x_103:
[----:B-----5:R-:W-:Y:S01]  /*4060*/  FMUL R0, R108, R15 ;  /* 0x0000000f6c007220 */ /* 0x020fe20000400000 */
[----:B--2---:R-:W-:Y:S01]  /*4070*/  IADD3.X R35, R39, UR13, RZ, P5, !PT ;  /* 0x0000000d27237c10 */ /* 0x004fe2000affe4ff */
        /* <DEDUP_REMOVED lines=9> */
.L_x_106:
[----:B------:R-:W-:Y:S05]  /*4110*/  BSYNC B1 ;  /* 0x0000000000017941 */ /* 0x000fea0003800000 */
.L_x_105:
        /* <DEDUP_REMOVED lines=10> */
.L_x_108:
[----:B------:R-:W-:Y:S05]  /*41c0*/  BSYNC B1 ;  /* 0x0000000000017941 */ /* 0x000fea0003800000 */
.L_x_107:
        /* <DEDUP_REMOVED lines=14> */
.L_x_110:
[----:B------:R-:W-:Y:S05]  /*42b0*/  BSYNC B1 ;  /* 0x0000000000017941 */ /* 0x000fea0003800000 */
.L_x_109:
        /* <DEDUP_REMOVED lines=11> */
.L_x_112:
[----:B------:R-:W-:Y:S05]  /*4370*/  BSYNC B1 ;  /* 0x0000000000017941 */ /* 0x000fea0003800000 */
.L_x_111:
        /* <DEDUP_REMOVED lines=11> */
.L_x_114:
[----:B------:R-:W-:Y:S05]  /*4430*/  BSYNC B1 ;  /* 0x0000000000017941 */ /* 0x000fea0003800000 */
.L_x_113:
        /* <DEDUP_REMOVED lines=10> */
.L_x_116:
[----:B------:R-:W-:Y:S05]  /*44e0*/  BSYNC B1 ;  /* 0x0000000000017941 */ /* 0x000fea0003800000 */
.L_x_115:
        /* <DEDUP_REMOVED lines=14> */
.L_x_118:
[----:B------:R-:W-:Y:S05]  /*45d0*/  BSYNC B1 ;  /* 0x0000000000017941 */ /* 0x000fea0003800000 */
.L_x_117:
        /* <DEDUP_REMOVED lines=11> */
.L_x_120:
[----:B------:R-:W-:Y:S05]  /*4690*/  BSYNC B1 ;  /* 0x0000000000017941 */ /* 0x000fea0003800000 */
.L_x_119:
        /* <DEDUP_REMOVED lines=11> */
.L_x_122:
[----:B------:R-:W-:Y:S05]  /*4750*/  BSYNC B1 ;  /* 0x0000000000017941 */ /* 0x000fea0003800000 */
.L_x_121:
        /* <DEDUP_REMOVED lines=10> */
.L_x_124:
[----:B------:R-:W-:Y:S05]  /*4800*/  BSYNC B1 ;  /* 0x0000000000017941 */ /* 0x000fea0003800000 */
.L_x_123:
        /* <DEDUP_REMOVED lines=14> */
.L_x_126:
[----:B------:R-:W-:Y:S05]  /*48f0*/  BSYNC B1 ;  /* 0x0000000000017941 */ /* 0x000fea0003800000 */
.L_x_125:
        /* <DEDUP_REMOVED lines=11> */
.L_x_128:
[----:B------:R-:W-:Y:S05]  /*49b0*/  BSYNC B1 ;  /* 0x0000000000017941 */ /* 0x000fea0003800000 */
.L_x_127:
        /* <DEDUP_REMOVED lines=11> */
.L_x_130:
[----:B------:R-:W-:Y:S05]  /*4a70*/  BSYNC B1 ;  /* 0x0000000000017941 */ /* 0x000fea0003800000 */
.L_x_129:
        /* <DEDUP_REMOVED lines=10> */
.L_x_132:
[----:B------:R-:W-:Y:S05]  /*4b20*/  BSYNC B1 ;  /* 0x0000000000017941 */ /* 0x000fea0003800000 */
.L_x_131:
        /* <DEDUP_REMOVED lines=14> */
.L_x_134:
[----:B------:R-:W-:Y:S05]  /*4c10*/  BSYNC B1 ;  /* 0x0000000000017941 */ /* 0x000fea0003800000 */
.L_x_133:
        /* <DEDUP_REMOVED lines=11> */
.L_x_136:
[----:B------:R-:W-:Y:S05]  /*4cd0*/  BSYNC B1 ;  /* 0x0000000000017941 */ /* 0x000fea0003800000 */
.L_x_135:
        /* <DEDUP_REMOVED lines=11> */
.L_x_138:
[----:B------:R-:W-:Y:S05]  /*4d90*/  BSYNC B1 ;  /* 0x0000000000017941 */ /* 0x000fea0003800000 */
.L_x_137:
        /* <DEDUP_REMOVED lines=10> */
.L_x_140:
[----:B------:R-:W-:Y:S05]  /*4e40*/  BSYNC B1 ;  /* 0x0000000000017941 */ /* 0x000fea0003800000 */
.L_x_139:
        /* <DEDUP_REMOVED lines=14> */
.L_x_142:
[----:B------:R-:W-:Y:S05]  /*4f30*/  BSYNC B1 ;  /* 0x0000000000017941 */ /* 0x000fea0003800000 */
.L_x_141:
[----:B0----5:R-:W-:Y:S01]  /*4f40*/  FMUL R29, R108, R15 ;  /* 0x0000000f6c1d7220 */ /* 0x021fe20000400000 */
[----:B------:R-:W-:Y:S01]  /*4f50*/  IADD3.X R37, R33, UR13, RZ, P6, !PT ;  /* 0x0000000d21257c10 */ /* 0x000fe2000b7fe4ff */
[----:B------:R-:W-:Y:S01]  /*4f60*/  BSSY B1, `(.L_x_143) ;  /* 0x0000008000017945 */ /* 0x000fe20003800000 */
[----:B------:R-:W-:Y:S01]  /*4f70*/  ISETP.GT.AND P2, PT, R4, RZ, P1 ;  /* 0x000000ff0400720c */ /* 0x000fe20000f44270 */
[----:B------:R-:W-:Y:S01]  /*4f80*/  FFMA R29, R80, R14, R29 ;  /* 0x0000000e501d7223 */ /* 0x000fe2000000001d */
[----:B------:R-:W-:-:S04]  /*4f90*/  IADD3 R40, P0, R24, UR12, RZ ;  /* 0x0000000c18287c10 */ /* 0x000fc8000ff1e0ff */
[----:B------:R0:W-:Y:S01]  /*4fa0*/  @P5 STG.E desc[UR20][R36.64], R29 ;  /* 0x0000001d24005986 */ /* 0x0001e2000c101914 */
[----:B------:R-:W-:-:S06]  /*4fb0*/  IADD3.X R41, R25, UR7, RZ, P0, !PT ;  /* 0x0000000719297c10 */ /* 0x000fcc00087fe4ff */
[----:B------:R-:W-:Y:S05]  /*4fc0*/  @!P2 BRA `(.L_x_144) ;  /* 0x000000000004a947 */ /* 0x000fea0003800000 */
[----:B------:R0:W5:Y:S02]  /*4fd0*/  LDG.E.LTC128B R108, desc[UR20][R40.64] ;  /* 0x00000014286c7981 */ /* 0x000164000c1e1920 */
.L_x_144:
[----:B------:R-:W-:Y:S05]  /*4fe0*/  BSYNC B1 ;  /* 0x0000000000017941 */ /* 0x000fea0003800000 */
.L_x_143:
[----:B-----5:R-:W-:Y:S01]  /*4ff0*/  FMUL R0, R108, R15 ;  /* 0x0000000f6c007220 */ /* 0x020fe20000400000 */
[----:B------:R-:W-:Y:S01]  /*5000*/  IADD3 R28, P5, R34, UR15, RZ ;  /* 0x0000000f221c7c10 */ /* 0x000fe2000ffbe0ff */
[----:B------:R-:W-:Y:S01]  /*5010*/  BSSY B1, `(.L_x_145) ;  /* 0x000000b000017945 */ /* 0x000fe20003800000 */
[----:B------:R-:W-:Y:S01]  /*5020*/  ISETP.GT.AND P3, PT, R4, 0x8, P3 ;  /* 0x000000080400780c */ /* 0x000fe20001f64270 */
[----:B------:R-:W-:Y:S01]  /*5030*/  FFMA R81, R81, R14, R0 ;  /* 0x0000000e51517223 */ /* 0x000fe20000000000 */
[----:B0-----:R-:W-:Y:S02]  /*5040*/  IADD3.X R29, R35, UR13, RZ, P5, !PT ;  /* 0x0000000d231d7c10 */ /* 0x001fe4000affe4ff */
[----:B------:R-:W-:Y:S02]  /*5050*/  IADD3 R26, P6, R26, UR26, RZ ;  /* 0x0000001a1a1a7c10 */ /* 0x000fe4000ffde0ff */
[----:B------:R-:W-:Y:S01]  /*5060*/  ISETP.GT.AND P0, PT, R5, 0x78, PT ;  /* 0x000000780500780c */ /* 0x000fe20003f04270 */
[----:B------:R0:W-:Y:S01]  /*5070*/  @P2 STG.E desc[UR20][R28.64], R81 ;  /* 0x000000511c002986 */ /* 0x0001e2000c101914 */
[----:B------:R-:W-:-:S02]  /*5080*/  IADD3 R38, P5, R32, UR25, RZ ;  /* 0x0000001920267c10 */ /* 0x000fc4000ffbe0ff */
[----:B------:R-:W-:-:S03]  /*5090*/  IADD3.X R27, R27, UR29, RZ, P6, !PT ;  /* 0x0000001d1b1b7c10 */ /* 0x000fc6000b7fe4ff */
[----:B------:R-:W-:Y:S08]  /*50a0*/  @!P3 BRA `(.L_x_146) ;  /* 0x000000000004b947 */ /* 0x000ff00003800000 */
[----:B------:R0:W5:Y:S02]  /*50b0*/  LDG.E.LTC128B R108, desc[UR20][R26.64] ;  /* 0x000000141a6c7981 */ /* 0x000164000c1e1920 */
.L_x_146:
[----:B------:R-:W-:Y:S05]  /*50c0*/  BSYNC B1 ;  /* 0x0000000000017941 */ /* 0x000fea0003800000 */
.L_x_145:
[----:B0----5:R-:W-:Y:S01]  /*50d0*/  FMUL R27, R108, R15 ;  /* 0x0000000f6c1b7220 */ /* 0x021fe20000400000 */
[----:B------:R-:W-:Y:S01]  /*50e0*/  IADD3.X R39, R33, UR28, RZ, P5, !PT ;  /* 0x0000001c21277c10 */ /* 0x000fe2000affe4ff */
[----:B------:R-:W-:Y:S01]  /*50f0*/  BSSY B1, `(.L_x_147) ;  /* 0x0000009000017945 */ /* 0x000fe20003800000 */
[----:B------:R-:W-:Y:S01]  /*5100*/  ISETP.GT.AND P1, PT, R4, 0x8, P1 ;  /* 0x000000080400780c */ /* 0x000fe20000f24270 */
[----:B------:R-:W-:Y:S01]  /*5110*/  FFMA R27, R82, R14, R27 ;  /* 0x0000000e521b7223 */ /* 0x000fe2000000001b */
[----:B------:R-:W-:Y:S02]  /*5120*/  IADD3 R24, P5, R24, UR26, RZ ;  /* 0x0000001a18187c10 */ /* 0x000fe4000ffbe0ff */
[----:B------:R-:W-:Y:S02]  /*5130*/  ISETP.GT.AND P2, PT, R5, 0x79, PT ;  /* 0x000000790500780c */ /* 0x000fe40003f44270 */
[----:B------:R0:W-:Y:S01]  /*5140*/  @P3 STG.E desc[UR20][R38.64], R27 ;  /* 0x0000001b26003986 */ /* 0x0001e2000c101914 */
[----:B------:R-:W-:-:S06]  /*5150*/  IADD3.X R25, R25, UR29, RZ, P5, !PT ;  /* 0x0000001d19197c10 */ /* 0x000fcc000affe4ff */
[----:B------:R-:W-:Y:S05]  /*5160*/  @!P1 BRA `(.L_x_148) ;  /* 0x0000000000049947 */ /* 0x000fea0003800000 */
[----:B------:R0:W5:Y:S02]  /*5170*/  LDG.E.LTC128B R108, desc[UR20][R24.64] ;  /* 0x00000014186c7981 */ /* 0x000164000c1e1920 */
.L_x_148:
[----:B------:R-:W-:Y:S05]  /*5180*/  BSYNC B1 ;  /* 0x0000000000017941 */ /* 0x000fea0003800000 */
.L_x_147:
[----:B0-----:R-:W-:Y:S01]  /*5190*/  IADD3 R24, P6, R34, UR25, RZ ;  /* 0x0000001922187c10 */ /* 0x001fe2000ffde0ff */
[----:B-----5:R-:W-:Y:S01]  /*51a0*/  FMUL R0, R108, R15 ;  /* 0x0000000f6c007220 */ /* 0x020fe20000400000 */
[----:B------:R-:W-:Y:S01]  /*51b0*/  ISETP.GT.AND P3, PT, R4, RZ, P0 ;  /* 0x000000ff0400720c */ /* 0x000fe20000764270 */
[----:B------:R-:W-:Y:S01]  /*51c0*/  BSSY B1, `(.L_x_149) ;  /* 0x0000009000017945 */ /* 0x000fe20003800000 */
[----:B------:R-:W-:Y:S01]  /*51d0*/  IADD3.X R25, R35, UR28, RZ, P6, !PT ;  /* 0x0000001c23197c10 */ /* 0x000fe2000b7fe4ff */
[----:B------:R-:W-:Y:S01]  /*51e0*/  FFMA R83, R83, R14, R0 ;  /* 0x0000000e53537223 */ /* 0x000fe20000000000 */
[----:B------:R-:W-:-:S04]  /*51f0*/  IADD3 R26, P5, R36, UR15, RZ ;  /* 0x0000000f241a7c10 */ /* 0x000fc8000ffbe0ff */
[----:B------:R0:W-:Y:S05]  /*5200*/  @P1 STG.E desc[UR20][R24.64], R83 ;  /* 0x0000005318001986 */ /* 0x0001ea000c101914 */
[----:B------:R-:W-:Y:S05]  /*5210*/  @!P3 BRA `(.L_x_150) ;  /* 0x00000000000cb947 */ /* 0x000fea0003800000 */
[----:B0-----:R-:W-:-:S04]  /*5220*/  IADD3 R24, P1, R30, UR12, RZ ;  /* 0x0000000c1e187c10 */ /* 0x001fc8000ff3e0ff */
[----:B------:R-:W-:-:S05]  /*5230*/  IADD3.X R25, R31, UR7, RZ, P1, !PT ;  /* 0x000000071f197c10 */ /* 0x000fca0008ffe4ff */
[----:B------:R0:W5:Y:S04]  /*5240*/  LDG.E.LTC128B R108, desc[UR20][R24.64] ;  /* 0x00000014186c7981 */ /* 0x000168000c1e1920 */
.L_x_150:
[----:B------:R-:W-:Y:S05]  /*5250*/  BSYNC B1 ;  /* 0x0000000000017941 */ /* 0x000fea0003800000 */
.L_x_149:
[----:B-----5:R-:W-:Y:S01]  /*5260*/  FMUL R5, R108, R15 ;  /* 0x0000000f6c057220 */ /* 0x020fe20000400000 */
[----:B------:R-:W-:Y:S01]  /*5270*/  IADD3.X R27, R37, UR13, RZ, P5, !PT ;  /* 0x0000000d251b7c10 */ /* 0x000fe2000affe4ff */
[----:B------:R-:W-:Y:S01]  /*5280*/  BSSY B1, `(.L_x_151) ;  /* 0x0000009000017945 */ /* 0x000fe20003800000 */
[----:B------:R-:W-:Y:S01]  /*5290*/  ISETP.GT.AND P1, PT, R4, RZ, P2 ;  /* 0x000000ff0400720c */ /* 0x000fe20001724270 */
[----:B------:R-:W-:Y:S01]  /*52a0*/  FFMA R5, R84, R14, R5 ;  /* 0x0000000e54057223 */ /* 0x000fe20000000005 */
[----:B------:R-:W-:-:S04]  /*52b0*/  IADD3 R32, P5, R28, UR15, RZ ;  /* 0x0000000f1c207c10 */ /* 0x000fc8000ffbe0ff */
[----:B------:R0:W-:Y:S07]  /*52c0*/  @P3 STG.E desc[UR20][R26.64], R5 ;  /* 0x000000051a003986 */ /* 0x0001ee000c101914 */
[----:B------:R-:W-:Y:S05]  /*52d0*/  @!P1 BRA `(.L_x_152) ;  /* 0x00000000000c9947 */ /* 0x000fea0003800000 */
[----:B0-----:R-:W-:-:S04]  /*52e0*/  IADD3 R24, P3, R40, UR12, RZ ;  /* 0x0000000c28187c10 */ /* 0x001fc8000ff7e0ff */
[----:B------:R-:W-:-:S05]  /*52f0*/  IADD3.X R25, R41, UR7, RZ, P3, !PT ;  /* 0x0000000729197c10 */ /* 0x000fca0009ffe4ff */
[----:B------:R0:W5:Y:S04]  /*5300*/  LDG.E.LTC128B R108, desc[UR20][R24.64] ;  /* 0x00000014186c7981 */ /* 0x000168000c1e1920 */
.L_x_152:
[----:B------:R-:W-:Y:S05]  /*5310*/  BSYNC B1 ;  /* 0x0000000000017941 */ /* 0x000fea0003800000 */
.L_x_151:
[----:B-----5:R-:W-:Y:S01]  /*5320*/  FMUL R0, R108, R15 ;  /* 0x0000000f6c007220 */ /* 0x020fe20000400000 */
[----:B------:R-:W-:Y:S01]  /*5330*/  IADD3.X R33, R29, UR13, RZ, P5, !PT ;  /* 0x0000000d1d217c10 */ /* 0x000fe2000affe4ff */
        /* <DEDUP_REMOVED lines=9> */
.L_x_154:
[----:B------:R-:W-:Y:S05]  /*53d0*/  BSYNC B1 ;  /* 0x0000000000017941 */ /* 0x000fea0003800000 */
.L_x_153:
[----:B------:R-:W-:Y:S01]  /*53e0*/  ISETP.GT.AND P2, PT, R4, 0x8, P2 ;  /* 0x000000080400780c */ /* 0x000fe20001744270 */
[----:B-----5:R-:W-:Y:S01]  /*53f0*/  FMUL R5, R108, R15 ;  /* 0x0000000f6c057220 */ /* 0x020fe20000400000 */
[----:B------:R-:W-:Y:S01]  /*5400*/  IADD3.X R27, R37, UR28, RZ, P5, !PT ;  /* 0x0000001c251b7c10 */ /* 0x000fe2000affe4ff */
[----:B------:R-:W-:Y:S02]  /*5410*/  BSSY B1, `(.L_x_155) ;  /* 0x0000007000017945 */ /* 0x000fe40003800000 */
[----:B0-----:R-:W-:-:S05]  /*5420*/  FFMA R25, R86, R14, R5 ;  /* 0x0000000e56197223 */ /* 0x001fca0000000005 */
[----:B------:R0:W-:Y:S01]  /*5430*/  @P0 STG.E desc[UR20][R26.64], R25 ;  /* 0x000000191a000986 */ /* 0x0001e2000c101914 */
[----:B------:R-:W-:-:S04]  /*5440*/  IADD3 R4, P0, R40, UR26, RZ ;  /* 0x0000001a28047c10 */ /* 0x000fc8000ff1e0ff */
[----:B------:R-:W-:Y:S01]  /*5450*/  IADD3.X R5, R41, UR29, RZ, P0, !PT ;  /* 0x0000001d29057c10 */ /* 0x000fe200087fe4ff */
[----:B------:R-:W-:Y:S08]  /*5460*/  @!P2 BRA `(.L_x_156) ;  /* 0x000000000004a947 */ /* 0x000ff00003800000 */
[----:B------:R0:W5:Y:S02]  /*5470*/  LDG.E.LTC128B R108, desc[UR20][R4.64] ;  /* 0x00000014046c7981 */ /* 0x000164000c1e1920 */
.L_x_156:
[----:B------:R-:W-:Y:S05]  /*5480*/  BSYNC B1 ;  /* 0x0000000000017941 */ /* 0x000fea0003800000 */
.L_x_155:
[----:B------:R-:W-:Y:S05]  /*5490*/  @!P2 BRA `(.L_x_157) ;  /* 0x000000140084a947 */ /* 0x000fea0003800000 */
[----:B0-----:R-:W-:Y:S01]  /*54a0*/  IADD3 R4, P0, R28, UR25, RZ ;  /* 0x000000191c047c10 */ /* 0x001fe2000ff1e0ff */
[----:B-----5:R-:W-:-:S03]  /*54b0*/  FMUL R108, R108, R15 ;  /* 0x0000000f6c6c7220 */ /* 0x020fc60000400000 */
[----:B------:R-:W-:Y:S01]  /*54c0*/  IADD3.X R5, R29, UR28, RZ, P0, !PT ;  /* 0x0000001c1d057c10 */ /* 0x000fe200087fe4ff */
[----:B------:R-:W-:-:S05]  /*54d0*/  FFMA R87, R87, R14, R108 ;  /* 0x0000000e57577223 */ /* 0x000fca000000006c */
[----:B------:R0:W-:Y:S01]  /*54e0*/  STG.E desc[UR20][R4.64], R87 ;  /* 0x0000005704007986 */ /* 0x0001e2000c101914 */
[----:B------:R-:W-:Y:S05]  /*54f0*/  BRA `(.L_x_157) ;  /* 0x00000014006c7947 */ /* 0x000fea0003800000 */
.L_x_30:
[----:B------:R-:W-:Y:S01]  /*5500*/  ISETP.GT.AND P1, PT, R5, 0x1, PT ;  /* 0x000000010500780c */ /* 0x000fe20003f24270 */
[----:B------:R-:W-:Y:S01]  /*5510*/  ULDC.64 UR8, c[0x0][0x6c0] ;  /* 0x0001b00000087ab9 */ /* 0x000fe20000000a00 */
[----:B------:R-:W-:Y:S01]  /*5520*/  ISETP.GT.AND P0, PT, R4, 0x8, P0 ;  /* 0x000000080400780c */ /* 0x000fe20000704270 */
[-C--:B------:R-:W-:Y:S01]  /*5530*/  FMUL R95, R24, R14.reuse ;  /* 0x0000000e185f7220 */ /* 0x080fe20000400000 */
[----:B------:R-:W-:Y:S01]  /*5540*/  LEA R90, P5, R96, UR8, 0x2 ;  /* 0x00000008605a7c11 */ /* 0x000fe2000f8a10ff */
[-C--:B------:R-:W-:Y:S01]  /*5550*/  FMUL R97, R25, R14.reuse ;  /* 0x0000000e19617220 */ /* 0x080fe20000400000 */
[----:B------:R-:W-:Y:S01]  /*5560*/  ISETP.GT.AND P3, PT, R4, RZ, P1 ;  /* 0x000000ff0400720c */ /* 0x000fe20000f64270 */
[-C--:B------:R-:W-:Y:S01]  /*5570*/  FMUL R99, R26, R14.reuse ;  /* 0x0000000e1a637220 */ /* 0x080fe20000400000 */
[----:B------:R-:W-:Y:S01]  /*5580*/  LEA.HI.X R91, R96, UR9, R113, 0x2, P5 ;  /* 0x00000009605b7c11 */ /* 0x000fe2000a8f1471 */
[----:B------:R-:W-:Y:S01]  /*5590*/  FMUL R101, R27, R14 ;  /* 0x0000000e1b657220 */ /* 0x000fe20000400000 */
[----:B------:R-:W-:Y:S01]  /*55a0*/  LEA R92, P5, R114, R90, 0x2 ;  /* 0x0000005a725c7211 */ /* 0x000fe200078a10ff */
[-C--:B------:R-:W-:Y:S01]  /*55b0*/  FMUL R33, R33, R14.reuse ;  /* 0x0000000e21217220 */ /* 0x080fe20000400000 */
[----:B------:R-:W-:Y:S01]  /*55c0*/  ISETP.GT.AND P1, PT, R4, 0x8, P1 ;  /* 0x000000080400780c */ /* 0x000fe20000f24270 */
[----:B------:R0:W-:Y:S01]  /*55d0*/  @P2 STG.E desc[UR20][R90.64], R95 ;  /* 0x0000005f5a002986 */ /* 0x0001e2000c101914 */
[----:B------:R-:W-:Y:S01]  /*55e0*/  LEA.HI.X R93, R114, R91, R115, 0x2, P5 ;  /* 0x0000005b725d7211 */ /* 0x000fe200028f1473 */
[-C--:B------:R-:W-:Y:S01]  /*55f0*/  FMUL R35, R35, R14.reuse ;  /* 0x0000000e23237220 */ /* 0x080fe20000400000 */
[----:B------:R-:W-:Y:S01]  /*5600*/  ISETP.GT.AND P2, PT, R5, 0x9, PT ;  /* 0x000000090500780c */ /* 0x000fe20003f44270 */
[-C--:B------:R-:W-:Y:S01]  /*5610*/  FMUL R37, R37, R14.reuse ;  /* 0x0000000e25257220 */ /* 0x080fe20000400000 */
[-C--:B------:R-:W-:Y:S01]  /*5620*/  FMUL R39, R39, R14.reuse ;  /* 0x0000000e27277220 */ /* 0x080fe20000400000 */
[----:B------:R1:W-:Y:S01]  /*5630*/  @P3 STG.E desc[UR20][R92.64], R97 ;  /* 0x000000615c003986 */ /* 0x0003e2000c101914 */
[----:B------:R-:W-:Y:S01]  /*5640*/  ISETP.GT.AND P3, PT, R5, 0x8, PT ;  /* 0x000000080500780c */ /* 0x000fe20003f64270 */
[-C--:B------:R-:W-:Y:S01]  /*5650*/  FMUL R41, R41, R14.reuse ;  /* 0x0000000e29297220 */ /* 0x080fe20000400000 */
[----:B------:R-:W-:Y:S01]  /*5660*/  ISETP.GT.AND P6, PT, R4, RZ, P2 ;  /* 0x000000ff0400720c */ /* 0x000fe200017c4270 */
[----:B------:R2:W-:Y:S01]  /*5670*/  @P0 STG.E desc[UR20][R90.64+0x20], R99 ;  /* 0x000020635a000986 */ /* 0x0005e2000c101914 */
[----:B------:R-:W-:Y:S01]  /*5680*/  IADD3 R24, P0, R90, UR15, RZ ;  /* 0x0000000f5a187c10 */ /* 0x000fe2000ff1e0ff */
[-C--:B0-----:R-:W-:Y:S01]  /*5690*/  FMUL R95, R28, R14.reuse ;  /* 0x0000000e1c5f7220 */ /* 0x081fe20000400000 */
[----:B------:R-:W-:Y:S01]  /*56a0*/  ISETP.GT.AND P5, PT, R4, RZ, P3 ;  /* 0x000000ff0400720c */ /* 0x000fe20001fa4270 */
[----:B------:R0:W-:Y:S01]  /*56b0*/  @P1 STG.E desc[UR20][R92.64+0x20], R101 ;  /* 0x000020655c001986 */ /* 0x0001e2000c101914 */
[----:B------:R-:W-:Y:S01]  /*56c0*/  IADD3.X R25, R91, UR13, RZ, P0, !PT ;  /* 0x0000000d5b197c10 */ /* 0x000fe200087fe4ff */
[-C--:B------:R-:W-:Y:S01]  /*56d0*/  FMUL R43, R43, R14.reuse ;  /* 0x0000000e2b2b7220 */ /* 0x080fe20000400000 */
[----:B------:R-:W-:Y:S01]  /*56e0*/  IADD3 R26, P0, R92, UR15, RZ ;  /* 0x0000000f5c1a7c10 */ /* 0x000fe2000ff1e0ff */
[-C--:B-1----:R-:W-:Y:S01]  /*56f0*/  FMUL R97, R29, R14.reuse ;  /* 0x0000000e1d617220 */ /* 0x082fe20000400000 */
[----:B------:R-:W-:Y:S01]  /*5700*/  IADD3 R28, P1, R90, UR25, RZ ;  /* 0x000000195a1c7c10 */ /* 0x000fe2000ff3e0ff */
[-C--:B------:R-:W-:Y:S01]  /*5710*/  FMUL R45, R45, R14.reuse ;  /* 0x0000000e2d2d7220 */ /* 0x080fe20000400000 */
[----:B------:R-:W-:Y:S01]  /*5720*/  IADD3.X R27, R93, UR13, RZ, P0, !PT ;  /* 0x0000000d5d1b7c10 */ /* 0x000fe200087fe4ff */
[-C--:B--2---:R-:W-:Y:S01]  /*5730*/  FMUL R99, R30, R14.reuse ;  /* 0x0000000e1e637220 */ /* 0x084fe20000400000 */
[C---:B------:R-:W-:Y:S01]  /*5740*/  ISETP.GT.AND P0, PT, R4.reuse, 0x8, P3 ;  /* 0x000000080400780c */ /* 0x040fe20001f04270 */
[-C--:B------:R-:W-:Y:S01]  /*5750*/  FMUL R47, R47, R14.reuse ;  /* 0x0000000e2f2f7220 */ /* 0x080fe20000400000 */
[----:B------:R-:W-:Y:S01]  /*5760*/  IADD3.X R29, R91, UR28, RZ, P1, !PT ;  /* 0x0000001c5b1d7c10 */ /* 0x000fe20008ffe4ff */
[----:B------:R1:W-:Y:S01]  /*5770*/  @P5 STG.E desc[UR20][R24.64], R95 ;  /* 0x0000005f18005986 */ /* 0x0003e2000c101914 */
[----:B------:R-:W-:Y:S01]  /*5780*/  ISETP.GT.AND P3, PT, R5, 0x10, PT ;  /* 0x000000100500780c */ /* 0x000fe20003f64270 */
[-C--:B0-----:R-:W-:Y:S01]  /*5790*/  FMUL R101, R31, R14.reuse ;  /* 0x0000000e1f657220 */ /* 0x081fe20000400000 */
[C---:B------:R-:W-:Y:S01]  /*57a0*/  ISETP.GT.AND P2, PT, R4.reuse, 0x8, P2 ;  /* 0x000000080400780c */ /* 0x040fe20001744270 */
[----:B------:R0:W-:Y:S01]  /*57b0*/  @P6 STG.E desc[UR20][R26.64], R97 ;  /* 0x000000611a006986 */ /* 0x0001e2000c101914 */
[----:B------:R-:W-:Y:S01]  /*57c0*/  ISETP.GT.AND P5, PT, R4, RZ, P3 ;  /* 0x000000ff0400720c */ /* 0x000fe20001fa4270 */
[-C--:B------:R-:W-:Y:S01]  /*57d0*/  FMUL R49, R49, R14.reuse ;  /* 0x0000000e31317220 */ /* 0x080fe20000400000 */
[----:B------:R-:W-:Y:S01]  /*57e0*/  IADD3 R30, P6, R92, UR25, RZ ;  /* 0x000000195c1e7c10 */ /* 0x000fe2000ffde0ff */
[-C--:B------:R-:W-:Y:S01]  /*57f0*/  FMUL R51, R51, R14.reuse ;  /* 0x0000000e33337220 */ /* 0x080fe20000400000 */
[----:B------:R-:W-:Y:S01]  /*5800*/  ISETP.GT.AND P1, PT, R5, 0x11, PT ;  /* 0x000000110500780c */ /* 0x000fe20003f24270 */
[----:B------:R-:W-:Y:S01]  /*5810*/  @P0 STG.E desc[UR20][R28.64], R99 ;  /* 0x000000631c000986 */ /* 0x000fe2000c101914 */
[----:B------:R-:W-:Y:S01]  /*5820*/  IADD3 R90, P0, R24, UR15, RZ ;  /* 0x0000000f185a7c10 */ /* 0x000fe2000ff1e0ff */
[-C--:B-1----:R-:W-:Y:S01]  /*5830*/  FMUL R95, R32, R14.reuse ;  /* 0x0000000e205f7220 */ /* 0x082fe20000400000 */
[----:B------:R-:W-:Y:S01]  /*5840*/  IADD3.X R31, R93, UR28, RZ, P6, !PT ;  /* 0x0000001c5d1f7c10 */ /* 0x000fe2000b7fe4ff */
[-C--:B------:R-:W-:Y:S01]  /*5850*/  FMUL R53, R53, R14.reuse ;  /* 0x0000000e35357220 */ /* 0x080fe20000400000 */
[----:B------:R-:W-:Y:S01]  /*5860*/  IADD3.X R91, R25, UR13, RZ, P0, !PT ;  /* 0x0000000d195b7c10 */ /* 0x000fe200087fe4ff */
[-C--:B0-----:R-:W-:Y:S01]  /*5870*/  FMUL R97, R34, R14.reuse ;  /* 0x0000000e22617220 */ /* 0x081fe20000400000 */
[----:B------:R-:W-:Y:S01]  /*5880*/  IADD3 R92, P0, R26, UR15, RZ ;  /* 0x0000000f1a5c7c10 */ /* 0x000fe2000ff1e0ff */
[----:B------:R-:W-:Y:S01]  /*5890*/  @P2 STG.E desc[UR20][R30.64], R101 ;  /* 0x000000651e002986 */ /* 0x000fe2000c101914 */
[C---:B------:R-:W-:Y:S01]  /*58a0*/  ISETP.GT.AND P6, PT, R4.reuse, RZ, P1 ;  /* 0x000000ff0400720c */ /* 0x040fe20000fc4270 */
[-C--:B------:R-:W-:Y:S01]  /*58b0*/  FMUL R55, R55, R14.reuse ;  /* 0x0000000e37377220 */ /* 0x080fe20000400000 */
[----:B------:R-:W-:Y:S01]  /*58c0*/  IADD3.X R93, R27, UR13, RZ, P0, !PT ;  /* 0x0000000d1b5d7c10 */ /* 0x000fe200087fe4ff */
[----:B------:R0:W-:Y:S01]  /*58d0*/  @P5 STG.E desc[UR20][R90.64], R95 ;  /* 0x0000005f5a005986 */ /* 0x0001e2000c101914 */
[----:B------:R-:W-:Y:S01]  /*58e0*/  ISETP.GT.AND P0, PT, R4, 0x8, P3 ;  /* 0x000000080400780c */ /* 0x000fe20001f04270 */
[-C--:B------:R-:W-:Y:S01]  /*58f0*/  FMUL R57, R57, R14.reuse ;  /* 0x0000000e39397220 */ /* 0x080fe20000400000 */
[----:B------:R-:W-:Y:S01]  /*5900*/  IADD3 R24, P5, R24, UR25, RZ ;  /* 0x0000001918187c10 */ /* 0x000fe2000ffbe0ff */
[-C--:B------:R-:W-:Y:S01]  /*5910*/  FMUL R59, R59, R14.reuse ;  /* 0x0000000e3b3b7220 */ /* 0x080fe20000400000 */
[----:B------:R-:W-:Y:S01]  /*5920*/  ISETP.GT.AND P3, PT, R5, 0x18, PT ;  /* 0x000000180500780c */ /* 0x000fe20003f64270 */
[-C--:B------:R-:W-:Y:S01]  /*5930*/  FMUL R61, R61, R14.reuse ;  /* 0x0000000e3d3d7220 */ /* 0x080fe20000400000 */
[----:B------:R-:W-:Y:S01]  /*5940*/  IADD3.X R25, R25, UR28, RZ, P5, !PT ;  /* 0x0000001c19197c10 */ /* 0x000fe2000affe4ff */
[-C--:B------:R-:W-:Y:S01]  /*5950*/  FMUL R63, R63, R14.reuse ;  /* 0x0000000e3f3f7220 */ /* 0x080fe20000400000 */
[C---:B------:R-:W-:Y:S01]  /*5960*/  ISETP.GT.AND P2, PT, R4.reuse, 0x8, P1 ;  /* 0x000000080400780c */ /* 0x040fe20000f44270 */
[----:B------:R1:W-:Y:S01]  /*5970*/  @P6 STG.E desc[UR20][R92.64], R33 ;  /* 0x000000215c006986 */ /* 0x0003e2000c101914 */
[----:B------:R-:W-:Y:S01]  /*5980*/  ISETP.GT.AND P5, PT, R4, RZ, P3 ;  /* 0x000000ff0400720c */ /* 0x000fe20001fa4270 */
[-C--:B0-----:R-:W-:Y:S01]  /*5990*/  FMUL R95, R38, R14.reuse ;  /* 0x0000000e265f7220 */ /* 0x081fe20000400000 */
[----:B------:R-:W-:Y:S01]  /*59a0*/  IADD3 R26, P6, R26, UR25, RZ ;  /* 0x000000191a1a7c10 */ /* 0x000fe2000ffde0ff */
[----:B------:R0:W-:Y:S01]  /*59b0*/  @P0 STG.E desc[UR20][R24.64], R97 ;  /* 0x0000006118000986 */ /* 0x0001e2000c101914 */
[----:B------:R-:W-:Y:S01]  /*59c0*/  IADD3 R28, P0, R90, UR15, RZ ;  /* 0x0000000f5a1c7c10 */ /* 0x000fe2000ff1e0ff */
[-C--:B------:R-:W-:Y:S01]  /*59d0*/  FMUL R65, R65, R14.reuse ;  /* 0x0000000e41417220 */ /* 0x080fe20000400000 */
[----:B------:R-:W-:Y:S01]  /*59e0*/  ISETP.GT.AND P1, PT, R5, 0x19, PT ;  /* 0x000000190500780c */ /* 0x000fe20003f24270 */
[-C--:B------:R-:W-:Y:S01]  /*59f0*/  FMUL R67, R67, R14.reuse ;  /* 0x0000000e43437220 */ /* 0x080fe20000400000 */
[----:B------:R-:W-:Y:S01]  /*5a00*/  IADD3.X R29, R91, UR13, RZ, P0, !PT ;  /* 0x0000000d5b1d7c10 */ /* 0x000fe200087fe4ff */
[-C--:B------:R-:W-:Y:S01]  /*5a10*/  FMUL R69, R69, R14.reuse ;  /* 0x0000000e45457220 */ /* 0x080fe20000400000 */
[----:B------:R-:W-:Y:S01]  /*5a20*/  IADD3 R30, P0, R92, UR15, RZ ;  /* 0x0000000f5c1e7c10 */ /* 0x000fe2000ff1e0ff */
[-C--:B-1----:R-:W-:Y:S01]  /*5a30*/  FMUL R33, R36, R14.reuse ;  /* 0x0000000e24217220 */ /* 0x082fe20000400000 */
[----:B------:R-:W-:Y:S01]  /*5a40*/  IADD3.X R27, R27, UR28, RZ, P6, !PT ;  /* 0x0000001c1b1b7c10 */ /* 0x000fe2000b7fe4ff */
[-C--:B------:R-:W-:Y:S01]  /*5a50*/  FMUL R71, R71, R14.reuse ;  /* 0x0000000e47477220 */ /* 0x080fe20000400000 */
[C---:B------:R-:W-:Y:S01]  /*5a60*/  ISETP.GT.AND P6, PT, R4.reuse, RZ, P1 ;  /* 0x000000ff0400720c */ /* 0x040fe20000fc4270 */
[-C--:B------:R-:W-:Y:S01]  /*5a70*/  FMUL R73, R73, R14.reuse ;  /* 0x0000000e49497220 */ /* 0x080fe20000400000 */
[----:B------:R-:W-:Y:S01]  /*5a80*/  IADD3.X R31, R93, UR13, RZ, P0, !PT ;  /* 0x0000000d5d1f7c10 */ /* 0x000fe200087fe4ff */
[----:B------:R1:W-:Y:S01]  /*5a90*/  @P2 STG.E desc[UR20][R26.64], R35 ;  /* 0x000000231a002986 */ /* 0x0003e2000c101914 */
[----:B------:R-:W-:Y:S01]  /*5aa0*/  ISETP.GT.AND P0, PT, R4, 0x8, P3 ;  /* 0x000000080400780c */ /* 0x000fe20001f04270 */
[-C--:B------:R-:W-:Y:S01]  /*5ab0*/  FMUL R75, R75, R14.reuse ;  /* 0x0000000e4b4b7220 */ /* 0x080fe20000400000 */
[----:B------:R-:W-:Y:S01]  /*5ac0*/  ISETP.GT.AND P3, PT, R5, 0x20, PT ;  /* 0x000000200500780c */ /* 0x000fe20003f64270 */
[----:B------:R2:W-:Y:S01]  /*5ad0*/  @P5 STG.E desc[UR20][R28.64], R33 ;  /* 0x000000211c005986 */ /* 0x0005e2000c101914 */
[----:B0-----:R-:W-:Y:S01]  /*5ae0*/  IADD3 R24, P5, R90, UR25, RZ ;  /* 0x000000195a187c10 */ /* 0x001fe2000ffbe0ff */
[-C--:B------:R-:W-:Y:S01]  /*5af0*/  FMUL R77, R77, R14.reuse ;  /* 0x0000000e4d4d7220 */ /* 0x080fe20000400000 */
[C---:B------:R-:W-:Y:S01]  /*5b00*/  ISETP.GT.AND P2, PT, R4.reuse, 0x8, P1 ;  /* 0x000000080400780c */ /* 0x040fe20000f44270 */
[-C--:B------:R-:W-:Y:S01]  /*5b10*/  FMUL R79, R79, R14.reuse ;  /* 0x0000000e4f4f7220 */ /* 0x080fe20000400000 */
[----:B------:R-:W-:Y:S01]  /*5b20*/  IADD3.X R25, R91, UR28, RZ, P5, !PT ;  /* 0x0000001c5b197c10 */ /* 0x000fe2000affe4ff */
[----:B------:R0:W-:Y:S01]  /*5b30*/  @P6 STG.E desc[UR20][R30.64], R37 ;  /* 0x000000251e006986 */ /* 0x0001e2000c101914 */
[----:B------:R-:W-:Y:S01]  /*5b40*/  ISETP.GT.AND P5, PT, R4, RZ, P3 ;  /* 0x000000ff0400720c */ /* 0x000fe20001fa4270 */
[-C--:B------:R-:W-:Y:S01]  /*5b50*/  FMUL R81, R81, R14.reuse ;  /* 0x0000000e51517220 */ /* 0x080fe20000400000 */
[----:B-1----:R-:W-:Y:S01]  /*5b60*/  IADD3 R26, P6, R92, UR25, RZ ;  /* 0x000000195c1a7c10 */ /* 0x002fe2000ffde0ff */
[----:B------:R1:W-:Y:S01]  /*5b70*/  @P0 STG.E desc[UR20][R24.64], R95 ;  /* 0x0000005f18000986 */ /* 0x0003e2000c101914 */
[----:B------:R-:W-:Y:S01]  /*5b80*/  IADD3 R32, P0, R28, UR15, RZ ;  /* 0x0000000f1c207c10 */ /* 0x000fe2000ff1e0ff */
[-C--:B------:R-:W-:Y:S01]  /*5b90*/  FMUL R83, R83, R14.reuse ;  /* 0x0000000e53537220 */ /* 0x080fe20000400000 */
[----:B------:R-:W-:Y:S01]  /*5ba0*/  ISETP.GT.AND P1, PT, R5, 0x21, PT ;  /* 0x000000210500780c */ /* 0x000fe20003f24270 */
[-C--:B------:R-:W-:Y:S01]  /*5bb0*/  FMUL R85, R85, R14.reuse ;  /* 0x0000000e55557220 */ /* 0x080fe20000400000 */
[----:B--2---:R-:W-:Y:S01]  /*5bc0*/  IADD3.X R33, R29, UR13, RZ, P0, !PT ;  /* 0x0000000d1d217c10 */ /* 0x004fe200087fe4ff */
[-C--:B------:R-:W-:Y:S01]  /*5bd0*/  FMUL R87, R87, R14.reuse ;  /* 0x0000000e57577220 */ /* 0x080fe20000400000 */
[----:B------:R-:W-:Y:S01]  /*5be0*/  IADD3 R34, P0, R30, UR15, RZ ;  /* 0x0000000f1e227c10 */ /* 0x000fe2000ff1e0ff */
[----:B0-----:R-:W-:Y:S01]  /*5bf0*/  FMUL R37, R40, R14 ;  /* 0x0000000e28257220 */ /* 0x001fe20000400000 */
[----:B------:R-:W-:-:S02]  /*5c00*/  IADD3.X R27, R93, UR28, RZ, P6, !PT ;  /* 0x0000001c5d1b7c10 */ /* 0x000fc4000b7fe4ff */
[C---:B------:R-:W-:Y:S02]  /*5c10*/  ISETP.GT.AND P6, PT, R4.reuse, RZ, P1 ;  /* 0x000000ff0400720c */ /* 0x040fe40000fc4270 */
[----:B------:R-:W-:Y:S01]  /*5c20*/  IADD3.X R35, R31, UR13, RZ, P0, !PT ;  /* 0x0000000d1f237c10 */ /* 0x000fe200087fe4ff */
[----:B------:R0:W-:Y:S01]  /*5c30*/  @P2 STG.E desc[UR20][R26.64], R39 ;  /* 0x000000271a002986 */ /* 0x0001e2000c101914 */
[----:B------:R-:W-:Y:S02]  /*5c40*/  ISETP.GT.AND P0, PT, R4, 0x8, P3 ;  /* 0x000000080400780c */ /* 0x000fe40001f04270 */
[----:B------:R-:W-:Y:S01]  /*5c50*/  ISETP.GT.AND P3, PT, R5, 0x28, PT ;  /* 0x000000280500780c */ /* 0x000fe20003f64270 */
[----:B------:R2:W-:Y:S01]  /*5c60*/  @P5 STG.E desc[UR20][R32.64], R37 ;  /* 0x0000002520005986 */ /* 0x0005e2000c101914 */
[----:B-1----:R-:W-:Y:S02]  /*5c70*/  IADD3 R24, P5, R28, UR25, RZ ;  /* 0x000000191c187c10 */ /* 0x002fe4000ffbe0ff */
[----:B------:R-:W-:-:S02]  /*5c80*/  ISETP.GT.AND P2, PT, R4, 0x8, P1 ;  /* 0x000000080400780c */ /* 0x000fc40000f44270 */
[----:B------:R-:W-:Y:S01]  /*5c90*/  IADD3.X R25, R29, UR28, RZ, P5, !PT ;  /* 0x0000001c1d197c10 */ /* 0x000fe2000affe4ff */
[----:B------:R-:W-:Y:S01]  /*5ca0*/  @P6 STG.E desc[UR20][R34.64], R41 ;  /* 0x0000002922006986 */ /* 0x000fe2000c101914 */
[----:B------:R-:W-:Y:S01]  /*5cb0*/  ISETP.GT.AND P5, PT, R4, RZ, P3 ;  /* 0x000000ff0400720c */ /* 0x000fe20001fa4270 */
[-C--:B0-----:R-:W-:Y:S01]  /*5cc0*/  FMUL R39, R42, R14.reuse ;  /* 0x0000000e2a277220 */ /* 0x081fe20000400000 */
[----:B------:R-:W-:Y:S02]  /*5cd0*/  IADD3 R26, P6, R30, UR25, RZ ;  /* 0x000000191e1a7c10 */ /* 0x000fe4000ffde0ff */
[----:B------:R-:W-:Y:S01]  /*5ce0*/  ISETP.GT.AND P1, PT, R5, 0x29, PT ;  /* 0x000000290500780c */ /* 0x000fe20003f24270 */
[----:B--2---:R-:W-:Y:S01]  /*5cf0*/  FMUL R37, R44, R14 ;  /* 0x0000000e2c257220 */ /* 0x004fe20000400000 */
[----:B------:R0:W-:Y:S01]  /*5d00*/  @P0 STG.E desc[UR20][R24.64], R39 ;  /* 0x0000002718000986 */ /* 0x0001e2000c101914 */
[----:B------:R-:W-:Y:S02]  /*5d10*/  IADD3 R28, P0, R32, UR15, RZ ;  /* 0x0000000f201c7c10 */ /* 0x000fe4000ff1e0ff */
[----:B------:R-:W-:-:S02]  /*5d20*/  IADD3.X R27, R31, UR28, RZ, P6, !PT ;  /* 0x0000001c1f1b7c10 */ /* 0x000fc4000b7fe4ff */
[----:B------:R-:W-:Y:S02]  /*5d30*/  IADD3.X R29, R33, UR13, RZ, P0, !PT ;  /* 0x0000000d211d7c10 */ /* 0x000fe400087fe4ff */
[----:B------:R-:W-:Y:S01]  /*5d40*/  IADD3 R30, P0, R34, UR15, RZ ;  /* 0x0000000f221e7c10 */ /* 0x000fe2000ff1e0ff */
[----:B------:R-:W-:Y:S01]  /*5d50*/  @P2 STG.E desc[UR20][R26.64], R43 ;  /* 0x0000002b1a002986 */ /* 0x000fe2000c101914 */
[C---:B------:R-:W-:Y:S02]  /*5d60*/  ISETP.GT.AND P6, PT, R4.reuse, RZ, P1 ;  /* 0x000000ff0400720c */ /* 0x040fe40000fc4270 */
[----:B------:R-:W-:Y:S01]  /*5d70*/  IADD3.X R31, R35, UR13, RZ, P0, !PT ;  /* 0x0000000d231f7c10 */ /* 0x000fe200087fe4ff */
[----:B------:R1:W-:Y:S01]  /*5d80*/  @P5 STG.E desc[UR20][R28.64], R37 ;  /* 0x000000251c005986 */ /* 0x0003e2000c101914 */
[----:B------:R-:W-:Y:S01]  /*5d90*/  ISETP.GT.AND P0, PT, R4, 0x8, P3 ;  /* 0x000000080400780c */ /* 0x000fe20001f04270 */
[----:B0-----:R-:W-:Y:S01]  /*5da0*/  FMUL R39, R46, R14 ;  /* 0x0000000e2e277220 */ /* 0x001fe20000400000 */
[----:B------:R-:W-:-:S02]  /*5db0*/  IADD3 R24, P5, R32, UR25, RZ ;  /* 0x0000001920187c10 */ /* 0x000fc4000ffbe0ff */
[----:B------:R-:W-:Y:S02]  /*5dc0*/  ISETP.GT.AND P3, PT, R5, 0x30, PT ;  /* 0x000000300500780c */ /* 0x000fe40003f64270 */
[----:B------:R-:W-:Y:S02]  /*5dd0*/  IADD3.X R25, R33, UR28, RZ, P5, !PT ;  /* 0x0000001c21197c10 */ /* 0x000fe4000affe4ff */
[C---:B------:R-:W-:Y:S01]  /*5de0*/  ISETP.GT.AND P2, PT, R4.reuse, 0x8, P1 ;  /* 0x000000080400780c */ /* 0x040fe20000f44270 */
[----:B------:R-:W-:Y:S01]  /*5df0*/  @P6 STG.E desc[UR20][R30.64], R45 ;  /* 0x0000002d1e006986 */ /* 0x000fe2000c101914 */
[----:B------:R-:W-:Y:S01]  /*5e00*/  ISETP.GT.AND P5, PT, R4, RZ, P3 ;  /* 0x000000ff0400720c */ /* 0x000fe20001fa4270 */
[----:B-1----:R-:W-:Y:S01]  /*5e10*/  FMUL R37, R48, R14 ;  /* 0x0000000e30257220 */ /* 0x002fe20000400000 */
[----:B------:R-:W-:Y:S01]  /*5e20*/  IADD3 R26, P6, R34, UR25, RZ ;  /* 0x00000019221a7c10 */ /* 0x000fe2000ffde0ff */
[----:B------:R0:W-:Y:S01]  /*5e30*/  @P0 STG.E desc[UR20][R24.64], R39 ;  /* 0x0000002718000986 */ /* 0x0001e2000c101914 */
[----:B------:R-:W-:-:S02]  /*5e40*/  IADD3 R32, P0, R28, UR15, RZ ;  /* 0x0000000f1c207c10 */ /* 0x000fc4000ff1e0ff */
[----:B------:R-:W-:Y:S02]  /*5e50*/  ISETP.GT.AND P1, PT, R5, 0x31, PT ;  /* 0x000000310500780c */ /* 0x000fe40003f24270 */
[----:B------:R-:W-:Y:S02]  /*5e60*/  IADD3.X R33, R29, UR13, RZ, P0, !PT ;  /* 0x0000000d1d217c10 */ /* 0x000fe400087fe4ff */
[----:B------:R-:W-:Y:S02]  /*5e70*/  IADD3 R34, P0, R30, UR15, RZ ;  /* 0x0000000f1e227c10 */ /* 0x000fe4000ff1e0ff */
[----:B------:R-:W-:Y:S02]  /*5e80*/  IADD3.X R27, R35, UR28, RZ, P6, !PT ;  /* 0x0000001c231b7c10 */ /* 0x000fe4000b7fe4ff */
[----:B------:R-:W-:Y:S01]  /*5e90*/  ISETP.GT.AND P6, PT, R4, RZ, P1 ;  /* 0x000000ff0400720c */ /* 0x000fe20000fc4270 */
[----:B0-----:R-:W-:Y:S01]  /*5ea0*/  FMUL R39, R50, R14 ;  /* 0x0000000e32277220 */ /* 0x001fe20000400000 */
[----:B------:R-:W-:Y:S01]  /*5eb0*/  IADD3.X R35, R31, UR13, RZ, P0, !PT ;  /* 0x0000000d1f237c10 */ /* 0x000fe200087fe4ff */
[----:B------:R0:W-:Y:S01]  /*5ec0*/  @P2 STG.E desc[UR20][R26.64], R47 ;  /* 0x0000002f1a002986 */ /* 0x0001e2000c101914 */
[----:B------:R-:W-:-:S02]  /*5ed0*/  ISETP.GT.AND P0, PT, R4, 0x8, P3 ;  /* 0x000000080400780c */ /* 0x000fc40001f04270 */
[----:B------:R-:W-:Y:S01]  /*5ee0*/  ISETP.GT.AND P3, PT, R5, 0x38, PT ;  /* 0x000000380500780c */ /* 0x000fe20003f64270 */
[----:B------:R1:W-:Y:S01]  /*5ef0*/  @P5 STG.E desc[UR20][R32.64], R37 ;  /* 0x0000002520005986 */ /* 0x0003e2000c101914 */
[----:B------:R-:W-:Y:S02]  /*5f00*/  IADD3 R24, P5, R28, UR25, RZ ;  /* 0x000000191c187c10 */ /* 0x000fe4000ffbe0ff */
[C---:B------:R-:W-:Y:S02]  /*5f10*/  ISETP.GT.AND P2, PT, R4.reuse, 0x8, P1 ;  /* 0x000000080400780c */ /* 0x040fe40000f44270 */
[----:B------:R-:W-:Y:S01]  /*5f20*/  IADD3.X R25, R29, UR28, RZ, P5, !PT ;  /* 0x0000001c1d197c10 */ /* 0x000fe2000affe4ff */
[----:B------:R-:W-:Y:S01]  /*5f30*/  @P6 STG.E desc[UR20][R34.64], R49 ;  /* 0x0000003122006986 */ /* 0x000fe2000c101914 */
[----:B------:R-:W-:Y:S02]  /*5f40*/  ISETP.GT.AND P5, PT, R4, RZ, P3 ;  /* 0x000000ff0400720c */ /* 0x000fe40001fa4270 */
[----:B0-----:R-:W-:Y:S01]  /*5f50*/  IADD3 R26, P6, R30, UR25, RZ ;  /* 0x000000191e1a7c10 */ /* 0x001fe2000ffde0ff */
[----:B------:R0:W-:Y:S01]  /*5f60*/  @P0 STG.E desc[UR20][R24.64], R39 ;  /* 0x0000002718000986 */ /* 0x0001e2000c101914 */
[----:B------:R-:W-:Y:S01]  /*5f70*/  IADD3 R28, P0, R32, UR15, RZ ;  /* 0x0000000f201c7c10 */ /* 0x000fe2000ff1e0ff */
[----:B-1----:R-:W-:Y:S01]  /*5f80*/  FMUL R37, R52, R14 ;  /* 0x0000000e34257220 */ /* 0x002fe20000400000 */
[----:B------:R-:W-:-:S02]  /*5f90*/  ISETP.GT.AND P1, PT, R5, 0x39, PT ;  /* 0x000000390500780c */ /* 0x000fc40003f24270 */
        /* <DEDUP_REMOVED lines=61> */
[----:B------:R-:W-:Y:S02]  /*6370*/  IADD3.X R27, R35, UR28, RZ, P6, !PT ;  /* 0x0000001c231b7c10 */ /* 0x000fe4000b7fe4ff */
[----:B------:R-:W-:Y:S02]  /*6380*/  IADD3 R34, P0, R30, UR15, RZ ;  /* 0x0000000f1e227c10 */ /* 0x000fe4000ff1e0ff */
[----:B------:R-:W-:Y:S01]  /*6390*/  ISETP.GT.AND P6, PT, R4, RZ, P1 ;  /* 0x000000ff0400720c */ /* 0x000fe20000fc4270 */
[----:B------:R1:W-:Y:S01]  /*63a0*/  @P2 STG.E desc[UR20][R26.64], R63 ;  /* 0x0000003f1a002986 */ /* 0x0003e2000c101914 */
[----:B------:R-:W-:Y:S01]  /*63b0*/  IADD3.X R35, R31, UR13, RZ, P0, !PT ;  /* 0x0000000d1f237c10 */ /* 0x000fe200087fe4ff */
[----:B0-----:R-:W-:Y:S01]  /*63c0*/  FMUL R39, R66, R14 ;  /* 0x0000000e42277220 */ /* 0x001fe20000400000 */
[----:B------:R-:W-:Y:S01]  /*63d0*/  ISETP.GT.AND P0, PT, R4, 0x8, P3 ;  /* 0x000000080400780c */ /* 0x000fe20001f04270 */
[----:B------:R0:W-:Y:S01]  /*63e0*/  @P5 STG.E desc[UR20][R32.64], R37 ;  /* 0x0000002520005986 */ /* 0x0001e2000c101914 */
[----:B------:R-:W-:-:S02]  /*63f0*/  IADD3 R24, P5, R28, UR25, RZ ;  /* 0x000000191c187c10 */ /* 0x000fc4000ffbe0ff */
[----:B------:R-:W-:Y:S02]  /*6400*/  ISETP.GT.AND P2, PT, R4, 0x8, P1 ;  /* 0x000000080400780c */ /* 0x000fe40000f44270 */
[----:B------:R-:W-:Y:S02]  /*6410*/  IADD3.X R25, R29, UR28, RZ, P5, !PT ;  /* 0x0000001c1d197c10 */ /* 0x000fe4000affe4ff */
[C---:B------:R-:W-:Y:S01]  /*6420*/  ISETP.GT.AND P3, PT, R5.reuse, 0x58, PT ;  /* 0x000000580500780c */ /* 0x040fe20003f64270 */
[----:B------:R-:W-:Y:S01]  /*6430*/  @P6 STG.E desc[UR20][R34.64], R65 ;  /* 0x0000004122006986 */ /* 0x000fe2000c101914 */
[----:B-1----:R-:W-:Y:S02]  /*6440*/  IADD3 R26, P6, R30, UR25, RZ ;  /* 0x000000191e1a7c10 */ /* 0x002fe4000ffde0ff */
[----:B------:R-:W-:Y:S01]  /*6450*/  ISETP.GT.AND P1, PT, R5, 0x59, PT ;  /* 0x000000590500780c */ /* 0x000fe20003f24270 */
[----:B------:R1:W-:Y:S01]  /*6460*/  @P0 STG.E desc[UR20][R24.64], R39 ;  /* 0x0000002718000986 */ /* 0x0003e2000c101914 */
[----:B------:R-:W-:Y:S01]  /*6470*/  ISETP.GT.AND P5, PT, R4, RZ, P3 ;  /* 0x000000ff0400720c */ /* 0x000fe20001fa4270 */
[----:B0-----:R-:W-:Y:S01]  /*6480*/  FMUL R37, R68, R14 ;  /* 0x0000000e44257220 */ /* 0x001fe20000400000 */
[----:B------:R-:W-:-:S02]  /*6490*/  IADD3.X R27, R31, UR28, RZ, P6, !PT ;  /* 0x0000001c1f1b7c10 */ /* 0x000fc4000b7fe4ff */
[----:B------:R-:W-:Y:S02]  /*64a0*/  IADD3 R28, P0, R32, UR15, RZ ;  /* 0x0000000f201c7c10 */ /* 0x000fe4000ff1e0ff */
[----:B------:R-:W-:Y:S01]  /*64b0*/  ISETP.GT.AND P6, PT, R4, RZ, P1 ;  /* 0x000000ff0400720c */ /* 0x000fe20000fc4270 */
[----:B------:R0:W-:Y:S01]  /*64c0*/  @P2 STG.E desc[UR20][R26.64], R67 ;  /* 0x000000431a002986 */ /* 0x0001e2000c101914 */
[----:B------:R-:W-:Y:S02]  /*64d0*/  IADD3.X R29, R33, UR13, RZ, P0, !PT ;  /* 0x0000000d211d7c10 */ /* 0x000fe400087fe4ff */
[----:B------:R-:W-:Y:S01]  /*64e0*/  IADD3 R30, P0, R34, UR15, RZ ;  /* 0x0000000f221e7c10 */ /* 0x000fe2000ff1e0ff */
[----:B-1----:R-:W-:Y:S01]  /*64f0*/  FMUL R39, R70, R14 ;  /* 0x0000000e46277220 */ /* 0x002fe20000400000 */
[----:B------:R-:W-:Y:S01]  /*6500*/  ISETP.GT.AND P2, PT, R4, 0x8, P1 ;  /* 0x000000080400780c */ /* 0x000fe20000f44270 */
[----:B------:R1:W-:Y:S01]  /*6510*/  @P5 STG.E desc[UR20][R28.64], R37 ;  /* 0x000000251c005986 */ /* 0x0003e2000c101914 */
[----:B------:R-:W-:-:S02]  /*6520*/  IADD3.X R31, R35, UR13, RZ, P0, !PT ;  /* 0x0000000d231f7c10 */ /* 0x000fc400087fe4ff */
[----:B------:R-:W-:Y:S02]  /*6530*/  ISETP.GT.AND P0, PT, R4, 0x8, P3 ;  /* 0x000000080400780c */ /* 0x000fe40001f04270 */
[----:B------:R-:W-:Y:S01]  /*6540*/  IADD3 R24, P5, R32, UR25, RZ ;  /* 0x0000001920187c10 */ /* 0x000fe2000ffbe0ff */
[----:B------:R-:W-:Y:S01]  /*6550*/  @P6 STG.E desc[UR20][R30.64], R69 ;  /* 0x000000451e006986 */ /* 0x000fe2000c101914 */
[----:B0-----:R-:W-:Y:S02]  /*6560*/  IADD3 R26, P6, R34, UR25, RZ ;  /* 0x00000019221a7c10 */ /* 0x001fe4000ffde0ff */
[----:B------:R-:W-:Y:S02]  /*6570*/  ISETP.GT.AND P3, PT, R5, 0x60, PT ;  /* 0x000000600500780c */ /* 0x000fe40003f64270 */
[----:B------:R-:W-:Y:S01]  /*6580*/  IADD3.X R25, R33, UR28, RZ, P5, !PT ;  /* 0x0000001c21197c10 */ /* 0x000fe2000affe4ff */
[----:B-1----:R-:W-:Y:S01]  /*6590*/  FMUL R37, R72, R14 ;  /* 0x0000000e48257220 */ /* 0x002fe20000400000 */
[----:B------:R-:W-:-:S02]  /*65a0*/  IADD3.X R27, R35, UR28, RZ, P6, !PT ;  /* 0x0000001c231b7c10 */ /* 0x000fc4000b7fe4ff */
[----:B------:R-:W-:Y:S01]  /*65b0*/  ISETP.GT.AND P5, PT, R4, RZ, P3 ;  /* 0x000000ff0400720c */ /* 0x000fe20001fa4270 */
[----:B------:R0:W-:Y:S01]  /*65c0*/  @P0 STG.E desc[UR20][R24.64], R39 ;  /* 0x0000002718000986 */ /* 0x0001e2000c101914 */
[----:B------:R-:W-:Y:S02]  /*65d0*/  ISETP.GT.AND P1, PT, R5, 0x61, PT ;  /* 0x000000610500780c */ /* 0x000fe40003f24270 */
[----:B------:R-:W-:Y:S01]  /*65e0*/  IADD3 R32, P6, R28, UR15, RZ ;  /* 0x0000000f1c207c10 */ /* 0x000fe2000ffde0ff */
[----:B------:R1:W-:Y:S01]  /*65f0*/  @P2 STG.E desc[UR20][R26.64], R71 ;  /* 0x000000471a002986 */ /* 0x0003e2000c101914 */
[----:B------:R-:W-:Y:S02]  /*6600*/  IADD3 R34, P2, R30, UR15, RZ ;  /* 0x0000000f1e227c10 */ /* 0x000fe4000ff5e0ff */
[----:B------:R-:W-:Y:S02]  /*6610*/  ISETP.GT.AND P0, PT, R4, RZ, P1 ;  /* 0x000000ff0400720c */ /* 0x000fe40000f04270 */
[----:B------:R-:W-:-:S02]  /*6620*/  IADD3.X R33, R29, UR13, RZ, P6, !PT ;  /* 0x0000000d1d217c10 */ /* 0x000fc4000b7fe4ff */
[----:B------:R-:W-:Y:S01]  /*6630*/  IADD3.X R35, R31, UR13, RZ, P2, !PT ;  /* 0x0000000d1f237c10 */ /* 0x000fe200097fe4ff */
[----:B0-----:R-:W-:Y:S01]  /*6640*/  FMUL R39, R74, R14 ;  /* 0x0000000e4a277220 */ /* 0x001fe20000400000 */
[----:B------:R-:W-:Y:S01]  /*6650*/  ISETP.GT.AND P2, PT, R4, 0x8, P3 ;  /* 0x000000080400780c */ /* 0x000fe20001f44270 */
[----:B------:R0:W-:Y:S01]  /*6660*/  @P5 STG.E desc[UR20][R32.64], R37 ;  /* 0x0000002520005986 */ /* 0x0001e2000c101914 */
[----:B------:R-:W-:Y:S02]  /*6670*/  IADD3 R24, P5, R28, UR25, RZ ;  /* 0x000000191c187c10 */ /* 0x000fe4000ffbe0ff */
[----:B------:R-:W-:Y:S02]  /*6680*/  ISETP.GT.AND P1, PT, R4, 0x8, P1 ;  /* 0x000000080400780c */ /* 0x000fe40000f24270 */
[----:B------:R-:W-:Y:S01]  /*6690*/  IADD3.X R25, R29, UR28, RZ, P5, !PT ;  /* 0x0000001c1d197c10 */ /* 0x000fe2000affe4ff */
[----:B------:R-:W-:Y:S01]  /*66a0*/  @P0 STG.E desc[UR20][R34.64], R73 ;  /* 0x0000004922000986 */ /* 0x000fe2000c101914 */
[----:B-1----:R-:W-:-:S02]  /*66b0*/  IADD3 R26, P6, R30, UR25, RZ ;  /* 0x000000191e1a7c10 */ /* 0x002fc4000ffde0ff */
[C---:B------:R-:W-:Y:S02]  /*66c0*/  ISETP.GT.AND P3, PT, R5.reuse, 0x68, PT ;  /* 0x000000680500780c */ /* 0x040fe40003f64270 */
[----:B------:R-:W-:Y:S01]  /*66d0*/  ISETP.GT.AND P0, PT, R5, 0x69, PT ;  /* 0x000000690500780c */ /* 0x000fe20003f04270 */
[----:B------:R1:W-:Y:S01]  /*66e0*/  @P2 STG.E desc[UR20][R24.64], R39 ;  /* 0x0000002718002986 */ /* 0x0003e2000c101914 */
[----:B------:R-:W-:Y:S01]  /*66f0*/  IADD3.X R27, R31, UR28, RZ, P6, !PT ;  /* 0x0000001c1f1b7c10 */ /* 0x000fe2000b7fe4ff */
[----:B0-----:R-:W-:Y:S01]  /*6700*/  FMUL R37, R76, R14 ;  /* 0x0000000e4c257220 */ /* 0x001fe20000400000 */
[----:B------:R-:W-:Y:S02]  /*6710*/  ISETP.GT.AND P5, PT, R4, RZ, P3 ;  /* 0x000000ff0400720c */ /* 0x000fe40001fa4270 */
[----:B------:R-:W-:Y:S01]  /*6720*/  IADD3 R28, P6, R32, UR15, RZ ;  /* 0x0000000f201c7c10 */ /* 0x000fe2000ffde0ff */
[----:B------:R0:W-:Y:S01]  /*6730*/  @P1 STG.E desc[UR20][R26.64], R75 ;  /* 0x0000004b1a001986 */ /* 0x0001e2000c101914 */
[----:B------:R-:W-:-:S02]  /*6740*/  ISETP.GT.AND P2, PT, R4, RZ, P0 ;  /* 0x000000ff0400720c */ /* 0x000fc40000744270 */
[----:B------:R-:W-:Y:S02]  /*6750*/  IADD3.X R29, R33, UR13, RZ, P6, !PT ;  /* 0x0000000d211d7c10 */ /* 0x000fe4000b7fe4ff */
[----:B------:R-:W-:Y:S01]  /*6760*/  IADD3 R30, P6, R34, UR15, RZ ;  /* 0x0000000f221e7c10 */ /* 0x000fe2000ffde0ff */
[----:B-1----:R-:W-:Y:S01]  /*6770*/  FMUL R39, R78, R14 ;  /* 0x0000000e4e277220 */ /* 0x002fe20000400000 */
[----:B------:R-:W-:Y:S02]  /*6780*/  ISETP.GT.AND P1, PT, R4, 0x8, P3 ;  /* 0x000000080400780c */ /* 0x000fe40001f24270 */
[----:B------:R-:W-:Y:S01]  /*6790*/  IADD3.X R31, R35, UR13, RZ, P6, !PT ;  /* 0x0000000d231f7c10 */ /* 0x000fe2000b7fe4ff */
[----:B------:R1:W-:Y:S01]  /*67a0*/  @P5 STG.E desc[UR20][R28.64], R37 ;  /* 0x000000251c005986 */ /* 0x0003e2000c101914 */
[----:B------:R-:W-:Y:S02]  /*67b0*/  IADD3 R24, P3, R32, UR25, RZ ;  /* 0x0000001920187c10 */ /* 0x000fe4000ff7e0ff */
[----:B------:R-:W-:Y:S01]  /*67c0*/  ISETP.GT.AND P0, PT, R4, 0x8, P0 ;  /* 0x000000080400780c */ /* 0x000fe20000704270 */
[----:B------:R-:W-:Y:S01]  /*67d0*/  @P2 STG.E desc[UR20][R30.64], R77 ;  /* 0x0000004d1e002986 */ /* 0x000fe2000c101914 */
[----:B------:R-:W-:-:S02]  /*67e0*/  IADD3.X R25, R33, UR28, RZ, P3, !PT ;  /* 0x0000001c21197c10 */ /* 0x000fc40009ffe4ff */
[----:B0-----:R-:W-:Y:S02]  /*67f0*/  IADD3 R26, P3, R34, UR25, RZ ;  /* 0x00000019221a7c10 */ /* 0x001fe4000ff7e0ff */
[----:B------:R-:W-:Y:S01]  /*6800*/  ISETP.GT.AND P2, PT, R5, 0x70, PT ;  /* 0x000000700500780c */ /* 0x000fe20003f44270 */
[----:B------:R0:W-:Y:S01]  /*6810*/  @P1 STG.E desc[UR20][R24.64], R39 ;  /* 0x0000002718001986 */ /* 0x0001e2000c101914 */
[----:B------:R-:W-:Y:S01]  /*6820*/  IADD3.X R27, R35, UR28, RZ, P3, !PT ;  /* 0x0000001c231b7c10 */ /* 0x000fe20009ffe4ff */
[----:B-1----:R-:W-:Y:S01]  /*6830*/  FMUL R37, R80, R14 ;  /* 0x0000000e50257220 */ /* 0x002fe20000400000 */
[----:B------:R-:W-:Y:S02]  /*6840*/  ISETP.GT.AND P6, PT, R4, RZ, P2 ;  /* 0x000000ff0400720c */ /* 0x000fe400017c4270 */
[----:B------:R-:W-:Y:S01]  /*6850*/  ISETP.GT.AND P3, PT, R5, 0x71, PT ;  /* 0x000000710500780c */ /* 0x000fe20003f64270 */
[----:B------:R1:W-:Y:S01]  /*6860*/  @P0 STG.E desc[UR20][R26.64], R79 ;  /* 0x0000004f1a000986 */ /* 0x0003e2000c101914 */
[----:B------:R-:W-:-:S02]  /*6870*/  IADD3 R32, P1, R28, UR15, RZ ;  /* 0x0000000f1c207c10 */ /* 0x000fc4000ff3e0ff */
[C---:B------:R-:W-:Y:S02]  /*6880*/  ISETP.GT.AND P5, PT, R4.reuse, RZ, P3 ;  /* 0x000000ff0400720c */ /* 0x040fe40001fa4270 */
[----:B------:R-:W-:Y:S01]  /*6890*/  ISETP.GT.AND P0, PT, R4, 0x8, P2 ;  /* 0x000000080400780c */ /* 0x000fe20001704270 */
[----:B0-----:R-:W-:Y:S01]  /*68a0*/  FMUL R39, R86, R14 ;  /* 0x0000000e56277220 */ /* 0x001fe20000400000 */
[----:B------:R-:W-:Y:S02]  /*68b0*/  IADD3.X R33, R29, UR13, RZ, P1, !PT ;  /* 0x0000000d1d217c10 */ /* 0x000fe40008ffe4ff */
[----:B------:R-:W-:Y:S02]  /*68c0*/  IADD3 R34, P2, R30, UR15, RZ ;  /* 0x0000000f1e227c10 */ /* 0x000fe4000ff5e0ff */
[----:B------:R-:W-:Y:S01]  /*68d0*/  ISETP.GT.AND P3, PT, R4, 0x8, P3 ;  /* 0x000000080400780c */ /* 0x000fe20001f64270 */
[----:B------:R0:W-:Y:S01]  /*68e0*/  @P6 STG.E desc[UR20][R32.64], R37 ;  /* 0x0000002520006986 */ /* 0x0001e2000c101914 */
[----:B------:R-:W-:-:S02]  /*68f0*/  IADD3.X R35, R31, UR13, RZ, P2, !PT ;  /* 0x0000000d1f237c10 */ /* 0x000fc400097fe4ff */
[----:B------:R-:W-:Y:S02]  /*6900*/  IADD3 R24, P6, R28, UR25, RZ ;  /* 0x000000191c187c10 */ /* 0x000fe4000ffde0ff */
[----:B------:R-:W-:Y:S01]  /*6910*/  ISETP.GT.AND P1, PT, R5, 0x78, PT ;  /* 0x000000780500780c */ /* 0x000fe20003f24270 */
[----:B------:R-:W-:Y:S01]  /*6920*/  @P5 STG.E desc[UR20][R34.64], R81 ;  /* 0x0000005122005986 */ /* 0x000fe2000c101914 */
[----:B------:R-:W-:Y:S01]  /*6930*/  IADD3.X R25, R29, UR28, RZ, P6, !PT ;  /* 0x0000001c1d197c10 */ /* 0x000fe2000b7fe4ff */
[-C--:B------:R-:W-:Y:S01]  /*6940*/  FMUL R29, R82, R14.reuse ;  /* 0x0000000e521d7220 */ /* 0x080fe20000400000 */
[----:B-1----:R-:W-:Y:S02]  /*6950*/  IADD3 R26, P5, R30, UR25, RZ ;  /* 0x000000191e1a7c10 */ /* 0x002fe4000ffbe0ff */
[----:B------:R-:W-:Y:S01]  /*6960*/  ISETP.GT.AND P2, PT, R5, 0x79, PT ;  /* 0x000000790500780c */ /* 0x000fe20003f44270 */
[----:B0-----:R-:W-:Y:S01]  /*6970*/  FMUL R37, R84, R14 ;  /* 0x0000000e54257220 */ /* 0x001fe20000400000 */
[----:B------:R-:W-:Y:S01]  /*6980*/  IADD3.X R27, R31, UR28, RZ, P5, !PT ;  /* 0x0000001c1f1b7c10 */ /* 0x000fe2000affe4ff */
[----:B------:R0:W-:Y:S01]  /*6990*/  @P0 STG.E desc[UR20][R24.64], R29 ;  /* 0x0000001d18000986 */ /* 0x0001e2000c101914 */
[----:B------:R-:W-:-:S02]  /*69a0*/  ISETP.GT.AND P0, PT, R4, RZ, P1 ;  /* 0x000000ff0400720c */ /* 0x000fc40000f04270 */
[C---:B------:R-:W-:Y:S01]  /*69b0*/  ISETP.GT.AND P5, PT, R4.reuse, RZ, P2 ;  /* 0x000000ff0400720c */ /* 0x040fe200017a4270 */
[----:B------:R1:W-:Y:S01]  /*69c0*/  @P3 STG.E desc[UR20][R26.64], R83 ;  /* 0x000000531a003986 */ /* 0x0003e2000c101914 */
[C---:B------:R-:W-:Y:S02]  /*69d0*/  ISETP.GT.AND P1, PT, R4.reuse, 0x8, P1 ;  /* 0x000000080400780c */ /* 0x040fe40000f24270 */
[----:B------:R-:W-:Y:S02]  /*69e0*/  ISETP.GT.AND P2, PT, R4, 0x8, P2 ;  /* 0x000000080400780c */ /* 0x000fe40001744270 */
[----:B------:R-:W-:Y:S02]  /*69f0*/  IADD3 R4, P6, R32, UR15, RZ ;  /* 0x0000000f20047c10 */ /* 0x000fe4000ffde0ff */
[----:B0-----:R-:W-:Y:S02]  /*6a00*/  IADD3 R24, P3, R34, UR15, RZ ;  /* 0x0000000f22187c10 */ /* 0x001fe4000ff7e0ff */
[----:B------:R-:W-:-:S02]  /*6a10*/  IADD3.X R5, R33, UR13, RZ, P6, !PT ;  /* 0x0000000d21057c10 */ /* 0x000fc4000b7fe4ff */
[----:B------:R-:W-:Y:S02]  /*6a20*/  IADD3 R28, P6, R32, UR25, RZ ;  /* 0x00000019201c7c10 */ /* 0x000fe4000ffde0ff */
[----:B------:R-:W-:Y:S01]  /*6a30*/  IADD3.X R25, R35, UR13, RZ, P3, !PT ;  /* 0x0000000d23197c10 */ /* 0x000fe20009ffe4ff */
[----:B------:R1:W-:Y:S01]  /*6a40*/  @P0 STG.E desc[UR20][R4.64], R37 ;  /* 0x0000002504000986 */ /* 0x0003e2000c101914 */
[----:B------:R-:W-:Y:S02]  /*6a50*/  IADD3 R30, P3, R34, UR25, RZ ;  /* 0x00000019221e7c10 */ /* 0x000fe4000ff7e0ff */
[----:B------:R-:W-:Y:S01]  /*6a60*/  IADD3.X R29, R33, UR28, RZ, P6, !PT ;  /* 0x0000001c211d7c10 */ /* 0x000fe2000b7fe4ff */
[----:B------:R1:W-:Y:S01]  /*6a70*/  @P5 STG.E desc[UR20][R24.64], R85 ;  /* 0x0000005518005986 */ /* 0x0003e2000c101914 */
[----:B------:R-:W-:-:S03]  /*6a80*/  IADD3.X R31, R35, UR28, RZ, P3, !PT ;  /* 0x0000001c231f7c10 */ /* 0x000fc60009ffe4ff */
[----:B------:R1:W-:Y:S04]  /*6a90*/  @P1 STG.E desc[UR20][R28.64], R39 ;  /* 0x000000271c001986 */ /* 0x0003e8000c101914 */
[----:B------:R1:W-:Y:S02]  /*6aa0*/  @P2 STG.E desc[UR20][R30.64], R87 ;  /* 0x000000571e002986 */ /* 0x0003e4000c101914 */
.L_x_157:
[----:B------:R-:W-:Y:S05]  /*6ab0*/  BSYNC B0 ;  /* 0x0000000000007941 */ /* 0x000fea0003800000 */
.L_x_29:
[----:B------:R-:W-:Y:S01]  /*6ac0*/  LEA R2, P0, R8, R2, 0x1 ;  /* 0x0000000208027211 */ /* 0x000fe200078008ff */
[----:B------:R-:W-:Y:S01]  /*6ad0*/  ULDC.64 UR8, c[0x0][0x750] ;  /* 0x0001d40000087ab9 */ /* 0x000fe20000000a00 */
[----:B------:R-:W-:Y:S01]  /*6ae0*/  IMAD.U32 R0, RZ, RZ, UR17 ;  /* 0x00000011ff007e24 */ /* 0x000fe2000f8e00ff */
[----:B-1----:R-:W-:Y:S01]  /*6af0*/  PRMT R24, RZ, 0x7610, R24 ;  /* 0x00007610ff187816 */ /* 0x002fe20000000018 */
[----:B0-----:R-:W-:Y:S02]  /*6b00*/  IMAD.MOV.U32 R5, RZ, RZ, -0x1 ;  /* 0xffffffffff057424 */ /* 0x001fe400078e00ff */
[----:B------:R-:W-:Y:S01]  /*6b10*/  IMAD.X R3, R88, 0x1, R3, P0 ;  /* 0x0000000158037824 */ /* 0x000fe200000e0603 */
[----:B------:R-:W-:Y:S01]  /*6b20*/  ISETP.GE.U32.AND P0, PT, R2, UR8, PT ;  /* 0x0000000802007c0c */ /* 0x000fe2000bf06070 */
[----:B------:R0:W-:Y:S01]  /*6b30*/  SYNCS.ARRIVE.TRANS64.A1T0 RZ, [R0+UR23], RZ ;  /* 0x000000ff00ff79a7 */ /* 0x0001e20008100017 */
[----:B------:R-:W-:Y:S02]  /*6b40*/  IMAD.MOV.U32 R4, RZ, RZ, -0x1 ;  /* 0xffffffffff047424 */ /* 0x000fe400078e00ff */
[----:B------:R-:W-:Y:S01]  /*6b50*/  ISETP.GE.U32.AND.EX P0, PT, R3, UR9, PT, P0 ;  /* 0x0000000903007c0c */ /* 0x000fe2000bf06100 */
[----:B0-----:R-:W-:-:S12]  /*6b60*/  IMAD.MOV.U32 R0, RZ, RZ, -0x1 ;  /* 0xffffffffff007424 */ /* 0x001fd800078e00ff */
[----:B------:R-:W-:Y:S05]  /*6b70*/  @P0 BRA `(.L_x_158) ;  /* 0x0000000400480947 */ /* 0x000fea0003800000 */
[----:B------:R-:W0:Y:S01]  /*6b80*/  LDC.64 R28, c[0x0][0x728] ;  /* 0x0001ca00ff1c7b82 */ /* 0x000e220000000a00 */
[----:B--2---:R-:W1:Y:S01]  /*6b90*/  S2R R34, SR_CTAID.X ;  /* 0x0000000000227919 */ /* 0x004e620000002500 */
[----:B------:R-:W-:Y:S02]  /*6ba0*/  IMAD.MOV.U32 R26, RZ, RZ, R2 ;  /* 0x000000ffff1a7224 */ /* 0x000fe400078e0002 */
[----:B------:R-:W-:Y:S01]  /*6bb0*/  IMAD.MOV.U32 R27, RZ, RZ, R3 ;  /* 0x000000ffff1b7224 */ /* 0x000fe200078e0003 */
[----:B------:R-:W2:Y:S03]  /*6bc0*/  S2R R35, SR_CTAID.Y ;  /* 0x0000000000237919 */ /* 0x000ea60000002600 */
[----:B------:R-:W1:Y:S08]  /*6bd0*/  LDC R0, c[0x0][0x730] ;  /* 0x0001cc00ff007b82 */ /* 0x000e700000000800 */
[----:B------:R-:W1:Y:S01]  /*6be0*/  LDC.64 R32, c[0x0][0x720] ;  /* 0x0001c800ff207b82 */ /* 0x000e620000000a00 */
[----:B0-----:R-:W-:-:S04]  /*6bf0*/  ISETP.NE.U32.AND P0, PT, R28, RZ, PT ;  /* 0x000000ff1c00720c */ /* 0x001fc80003f05070 */
[----:B------:R-:W-:-:S13]  /*6c00*/  ISETP.NE.AND.EX P0, PT, R29, RZ, PT, P0 ;  /* 0x000000ff1d00720c */ /* 0x000fda0003f05300 */
[----:B-12---:R-:W-:Y:S05]  /*6c10*/  @!P0 BRA `(.L_x_159) ;  /* 0x0000000000288947 */ /* 0x006fea0003800000 */
[----:B------:R-:W0:Y:S02]  /*6c20*/  LDC R5, c[0x0][0x734] ;  /* 0x0001cd00ff057b82 */ /* 0x000e240000000800 */
[----:B0-----:R-:W-:-:S05]  /*6c30*/  IADD3 R27, P0, R2, R5, RZ ;  /* 0x00000005021b7210 */ /* 0x001fca0007f1e0ff */
[----:B----4-:R-:W-:-:S04]  /*6c40*/  IMAD.X R31, RZ, RZ, R3, P0 ;  /* 0x000000ffff1f7224 */ /* 0x010fc800000e0603 */
[----:B------:R-:W-:-:S04]  /*6c50*/  IMAD.WIDE.U32 R4, R31, R28, RZ ;  /* 0x0000001c1f047225 */ /* 0x000fc800078e00ff */
[----:B------:R-:W-:-:S04]  /*6c60*/  IMAD.WIDE.U32 R24, P0, R27, R29, R4 ;  /* 0x0000001d1b187225 */ /* 0x000fc80007800004 */
[----:B------:R-:W-:-:S04]  /*6c70*/  IMAD.WIDE.U32 R4, R27, R28, RZ ;  /* 0x0000001c1b047225 */ /* 0x000fc800078e00ff */
[----:B------:R-:W-:Y:S01]  /*6c80*/  IMAD.X R27, RZ, RZ, RZ, P0 ;  /* 0x000000ffff1b7224 */ /* 0x000fe200000e06ff */
[----:B------:R-:W-:Y:S01]  /*6c90*/  IADD3 RZ, P0, R5, R24, RZ ;  /* 0x0000001805ff7210 */ /* 0x000fe20007f1e0ff */
[----:B------:R-:W-:-:S04]  /*6ca0*/  IMAD.MOV.U32 R26, RZ, RZ, R25 ;  /* 0x000000ffff1a7224 */ /* 0x000fc800078e0019 */
[----:B------:R-:W-:-:S08]  /*6cb0*/  IMAD.WIDE.U32.X R26, R31, R29, R26, P0 ;  /* 0x0000001d1f1a7225 */ /* 0x000fd000000e041a */
.L_x_159:
[-CC-:B----4-:R-:W-:Y:S01]  /*6cc0*/  SHF.R.U64 R30, R26, R0.reuse, R27.reuse ;  /* 0x000000001a1e7219 */ /* 0x190fe2000000121b */
[----:B------:R-:W0:Y:S01]  /*6cd0*/  LDC.64 R40, c[0x0][0x740] ;  /* 0x0001d000ff287b82 */ /* 0x000e220000000a00 */
[----:B------:R-:W-:Y:S01]  /*6ce0*/  SHF.R.U32.HI R0, RZ, R0, R27 ;  /* 0x00000000ff007219 */ /* 0x000fe2000001161b */
[----:B------:R-:W-:Y:S01]  /*6cf0*/  ULDC UR8, c[0x0][0x150] ;  /* 0x0000540000087ab9 */ /* 0x000fe20000000800 */
[----:B------:R-:W-:Y:S02]  /*6d00*/  IADD3 R25, P0, RZ, -R30, RZ ;  /* 0x8000001eff197210 */ /* 0x000fe40007f1e0ff */
[----:B------:R-:W-:-:S03]  /*6d10*/  I2FP.F32.U32 R26, R34 ;  /* 0x00000022001a7245 */ /* 0x000fc60000201000 */
[----:B------:R-:W1:Y:S01]  /*6d20*/  LDC R24, c[0x0][0x718] ;  /* 0x0001c600ff187b82 */ /* 0x000e620000000800 */
[----:B------:R-:W-:Y:S02]  /*6d30*/  IMAD.X R5, RZ, RZ, ~R0, P0 ;  /* 0x000000ffff057224 */ /* 0x000fe400000e0e00 */
[----:B------:R-:W-:Y:S01]  /*6d40*/  FMUL R26, R26, UR8 ;  /* 0x000000081a1a7c20 */ /* 0x000fe20008400000 */
[----:B------:R-:W-:Y:S01]  /*6d50*/  ULDC UR8, c[0x0][0x154] ;  /* 0x0000550000087ab9 */ /* 0x000fe20000000800 */
[-C--:B------:R-:W-:Y:S02]  /*6d60*/  IMAD R0, R5, R32.reuse, RZ ;  /* 0x0000002005007224 */ /* 0x080fe400078e02ff */
[C---:B------:R-:W-:Y:S01]  /*6d70*/  IMAD.WIDE.U32 R4, R25.reuse, R32, R2 ;  /* 0x0000002019047225 */ /* 0x040fe200078e0002 */
[----:B------:R-:W2:Y:S01]  /*6d80*/  LDC R38, c[0x0][0x708] ;  /* 0x0001c200ff267b82 */ /* 0x000ea20000000800 */
[----:B------:R-:W4:Y:S02]  /*6d90*/  F2I.U32.TRUNC.NTZ R26, R26 ;  /* 0x0000001a001a7305 */ /* 0x000f24000020f000 */
[----:B------:R-:W-:Y:S01]  /*6da0*/  IMAD R25, R25, R33, R0 ;  /* 0x0000002119197224 */ /* 0x000fe200078e0200 */
[----:B------:R-:W-:-:S03]  /*6db0*/  I2FP.F32.U32 R0, R35 ;  /* 0x0000002300007245 */ /* 0x000fc60000201000 */
[----:B------:R-:W-:Y:S01]  /*6dc0*/  IMAD.IADD R5, R5, 0x1, R25 ;  /* 0x0000000105057824 */ /* 0x000fe200078e0219 */
[----:B------:R-:W3:Y:S01]  /*6dd0*/  LDC R29, c[0x0][0x758] ;  /* 0x0001d600ff1d7b82 */ /* 0x000ee20000000800 */
[----:B0-----:R-:W-:-:S04]  /*6de0*/  ISETP.NE.U32.AND P0, PT, R40, RZ, PT ;  /* 0x000000ff2800720c */ /* 0x001fc80003f05070 */
[----:B------:R-:W-:-:S03]  /*6df0*/  ISETP.NE.AND.EX P0, PT, R41, RZ, PT, P0 ;  /* 0x000000ff2900720c */ /* 0x000fc60003f05300 */
[----:B------:R-:W0:Y:S01]  /*6e00*/  LDC R27, c[0x0][0x144] ;  /* 0x00005100ff1b7b82 */ /* 0x000e220000000800 */
[-CC-:B-1----:R-:W-:Y:S01]  /*6e10*/  SHF.R.U64 R28, R4, R24.reuse, R5.reuse ;  /* 0x00000018041c7219 */ /* 0x182fe20000001205 */
[----:B----4-:R-:W-:Y:S01]  /*6e20*/  IMAD.MOV R26, RZ, RZ, -R26 ;  /* 0x000000ffff1a7224 */ /* 0x010fe200078e0a1a */
[----:B------:R-:W-:Y:S01]  /*6e30*/  SHF.R.U32.HI R5, RZ, R24, R5 ;  /* 0x00000018ff057219 */ /* 0x000fe20000011605 */
[----:B------:R-:W-:-:S04]  /*6e40*/  FMUL R24, R0, UR8 ;  /* 0x0000000800187c20 */ /* 0x000fc80008400000 */
[----:B------:R-:W1:Y:S01]  /*6e50*/  LDC R36, c[0x0][0x148] ;  /* 0x00005200ff247b82 */ /* 0x000e620000000800 */
[----:B------:R4:W0:Y:S01]  /*6e60*/  F2I.U32.TRUNC.NTZ R32, R24 ;  /* 0x0000001800207305 */ /* 0x000822000020f000 */
[-CC-:B--2---:R-:W-:Y:S02]  /*6e70*/  SHF.R.U64 R31, R28, R38.reuse, R5.reuse ;  /* 0x000000261c1f7219 */ /* 0x184fe40000001205 */
[----:B------:R-:W-:-:S04]  /*6e80*/  SHF.R.U32.HI R0, RZ, R38, R5 ;  /* 0x00000026ff007219 */ /* 0x000fc80000011605 */
[----:B------:R-:W2:Y:S01]  /*6e90*/  LDC R37, c[0x0][0x748] ;  /* 0x0001d200ff257b82 */ /* 0x000ea20000000800 */
[-CC-:B---3--:R-:W-:Y:S02]  /*6ea0*/  SHF.R.U64 R33, R31, R29.reuse, R0.reuse ;  /* 0x0000001d1f217219 */ /* 0x188fe40000001200 */
[----:B------:R-:W-:-:S03]  /*6eb0*/  SHF.R.U32.HI R5, RZ, R29, R0 ;  /* 0x0000001dff057219 */ /* 0x000fc60000011600 */
[----:B------:R-:W-:Y:S02]  /*6ec0*/  IMAD.MOV.U32 R4, RZ, RZ, R33 ;  /* 0x000000ffff047224 */ /* 0x000fe400078e0021 */
[----:B------:R-:W3:Y:S01]  /*6ed0*/  LDC R39, c[0x0][0x738] ;  /* 0x0001ce00ff277b82 */ /* 0x000ee20000000800 */
[----:B0-----:R-:W-:-:S07]  /*6ee0*/  IMAD R34, R27, R26, R34 ;  /* 0x0000001a1b227224 */ /* 0x001fce00078e0222 */
[----:B------:R-:W0:Y:S08]  /*6ef0*/  LDC R42, c[0x0][0x710] ;  /* 0x0001c400ff2a7b82 */ /* 0x000e300000000800 */
[----:B------:R-:W0:Y:S01]  /*6f00*/  LDC R43, c[0x0][0x700] ;  /* 0x0001c000ff2b7b82 */ /* 0x000e220000000800 */
[----:B-12-4-:R-:W-:Y:S05]  /*6f10*/  @!P0 BRA `(.L_x_160) ;  /* 0x0000000000288947 */ /* 0x016fea0003800000 */
[----:B------:R-:W1:Y:S02]  /*6f20*/  LDC R0, c[0x0][0x74c] ;  /* 0x0001d300ff007b82 */ /* 0x000e640000000800 */
[----:B-1----:R-:W-:-:S05]  /*6f30*/  IADD3 R27, P0, R33, R0, RZ ;  /* 0x00000000211b7210 */ /* 0x002fca0007f1e0ff */
        /* <DEDUP_REMOVED lines=8> */
.L_x_160:
[----:B------:R-:W-:Y:S01]  /*6fc0*/  SHF.R.U64 R4, R4, R37, R5 ;  /* 0x0000002504047219 */ /* 0x000fe20000001205 */
[----:B------:R-:W-:Y:S01]  /*6fd0*/  IMAD.MOV R32, RZ, RZ, -R32 ;  /* 0x000000ffff207224 */ /* 0x000fe200078e0a20 */
[----:B------:R-:W-:Y:S02]  /*6fe0*/  LOP3.LUT R0, R31, R20, RZ, 0xc0, !PT ;  /* 0x000000141f007212 */ /* 0x000fe400078ec0ff */
[----:B------:R-:W-:Y:S01]  /*6ff0*/  LOP3.LUT R25, R28, R21, RZ, 0xc0, !PT ;  /* 0x000000151c197212 */ /* 0x000fe200078ec0ff */
[----:B------:R-:W-:Y:S02]  /*7000*/  IMAD.MOV R24, RZ, RZ, -R4 ;  /* 0x000000ffff187224 */ /* 0x000fe400078e0a04 */
[----:B------:R-:W-:Y:S02]  /*7010*/  IMAD R5, R89, R4, R0 ;  /* 0x0000000459057224 */ /* 0x000fe400078e0200 */
[----:B------:R-:W-:Y:S02]  /*7020*/  @P4 IMAD R34, R36, R32, R35 ;  /* 0x0000002024224224 */ /* 0x000fe400078e0223 */
[----:B---3--:R-:W-:-:S02]  /*7030*/  IMAD R0, R24, R39, R33 ;  /* 0x0000002718007224 */ /* 0x008fc400078e0221 */
[----:B0-----:R-:W-:Y:S02]  /*7040*/  IMAD R5, R5, R42, R34 ;  /* 0x0000002a05057224 */ /* 0x001fe400078e0222 */
[----:B------:R-:W-:Y:S02]  /*7050*/  IMAD R0, R0, R43, R25 ;  /* 0x0000002b00007224 */ /* 0x000fe400078e0219 */
[----:B------:R-:W-:-:S03]  /*7060*/  IMAD.MOV.U32 R24, RZ, RZ, 0x1 ;  /* 0x00000001ff187424 */ /* 0x000fc600078e00ff */
[----:B------:R-:W-:Y:S02]  /*7070*/  SEL R4, R0, R5, !P4 ;  /* 0x0000000500047207 */ /* 0x000fe40006000000 */
[----:B------:R-:W-:Y:S01]  /*7080*/  SEL R5, R5, R0, !P4 ;  /* 0x0000000005057207 */ /* 0x000fe20006000000 */
[----:B------:R-:W-:-:S07]  /*7090*/  IMAD.MOV.U32 R0, RZ, RZ, R30 ;  /* 0x000000ffff007224 */ /* 0x000fce00078e001e */
.L_x_158:
[----:B------:R-:W-:Y:S01]  /*70a0*/  LOP3.LUT P0, RZ, R24, 0xff, RZ, 0xc0, !PT ;  /* 0x000000ff18ff7812 */ /* 0x000fe2000780c0ff */
[----:B------:R-:W-:Y:S01]  /*70b0*/  UIMAD.WIDE.U32 UR8, UR5, -0x33333333, URZ ;  /* 0xcccccccd050878a5 */ /* 0x000fe2000f8e003f */
[----:B------:R-:W-:-:S03]  /*70c0*/  LOP3.LUT R104, R104, 0x1, RZ, 0x3c, !PT ;  /* 0x0000000168687812 */ /* 0x000fc600078e3cff */
[----:B------:R-:W-:-:S04]  /*70d0*/  USHF.R.U32.HI UR8, URZ, 0x2, UR9 ;  /* 0x000000023f087899 */ /* 0x000fc80008011609 */
[----:B------:R-:W-:-:S04]  /*70e0*/  UIMAD UR5, UR8, -0x5, UR5 ;  /* 0xfffffffb080578a4 */ /* 0x000fc8000f8e0205 */
[----:B------:R-:W-:Y:S08]  /*70f0*/  @P0 BRA `(.L_x_161) ;  /* 0xffffffa400c80947 */ /* 0x000ff0000383ffff */
[----:B------:R-:W-:Y:S05]  /*7100*/  EXIT ;  /* 0x000000000000794d */ /* 0x000fea0003800000 */
.L_x_17:
[----:B------:R-:W-:-:S08]  /*7110*/  ISETP.NE.AND P0, PT, R22, RZ, PT ;  /* 0x000000ff1600720c */ /* 0x000fd00003f05270 */
[----:B--23-5:R-:W0:-:S00]  /*7120*/  USETMAXREG.DEALLOC.CTAPOOL 0x28 ;  /* 0x00000028000079c8 */ /* 0x02ce0000080e0500 */
[----:B------:R-:W-:Y:S05]  /*7130*/  @P0 EXIT ;  /* 0x000000000000094d */ /* 0x000fea0003800000 */
[----:B0-----:R-:W-:Y:S01]  /*7140*/  LOP3.LUT P0, RZ, R18, 0xff, RZ, 0xc0, !PT ;  /* 0x000000ff12ff7812 */ /* 0x001fe2000780c0ff */
[----:B------:R-:W-:Y:S02]  /*7150*/  IMAD.MOV.U32 R7, RZ, RZ, 0x1 ;  /* 0x00000001ff077424 */ /* 0x000fe400078e00ff */
[----:B------:R-:W-:-:S10]  /*7160*/  IMAD.MOV.U32 R13, RZ, RZ, RZ ;  /* 0x000000ffff0d7224 */ /* 0x000fd400078e00ff */
[----:B------:R-:W-:Y:S05]  /*7170*/  @!P0 BRA `(.L_x_162) ;  /* 0x0000000c00788947 */ /* 0x000fea0003800000 */
[----:B------:R-:W0:Y:S01]  /*7180*/  S2R R16, SR_CgaCtaId ;  /* 0x0000000000107919 */ /* 0x000e220000008800 */
[----:B------:R-:W-:Y:S01]  /*7190*/  LOP3.LUT P0, RZ, R10, 0x1f, RZ, 0xc0, !PT ;  /* 0x0000001f0aff7812 */ /* 0x000fe2000780c0ff */
[----:B------:R-:W-:Y:S01]  /*71a0*/  ULDC UR5, c[0x0][0x758] ;  /* 0x0001d60000057ab9 */ /* 0x000fe20000000800 */
[----:B------:R-:W-:Y:S01]  /*71b0*/  UMOV UR7, 0xffffffff ;  /* 0xffffffff00077882 */ /* 0x000fe20000000000 */
[----:B------:R-:W-:Y:S01]  /*71c0*/  BSSY B0, `(.L_x_162) ;  /* 0x00000d9000007945 */ /* 0x000fe20003800000 */
[----:B------:R-:W-:Y:S01]  /*71d0*/  USHF.L.U32 UR7, UR7, UR5, URZ ;  /* 0x0000000507077299 */ /* 0x000fe2000800063f */
[C---:B------:R-:W-:Y:S01]  /*71e0*/  ISETP.NE.AND P2, PT, R11.reuse, RZ, PT ;  /* 0x000000ff0b00720c */ /* 0x040fe20003f45270 */
[----:B------:R-:W-:Y:S01]  /*71f0*/  IMAD.MOV.U32 R15, RZ, RZ, 0x1 ;  /* 0x00000001ff0f7424 */ /* 0x000fe200078e00ff */
[----:B------:R-:W-:Y:S01]  /*7200*/  ISETP.NE.OR P0, PT, R11, RZ, !P0 ;  /* 0x000000ff0b00720c */ /* 0x000fe20004705670 */
[----:B------:R-:W-:Y:S01]  /*7210*/  IMAD.MOV.U32 R7, RZ, RZ, 0x1 ;  /* 0x00000001ff077424 */ /* 0x000fe200078e00ff */
[----:B------:R-:W-:Y:S01]  /*7220*/  LOP3.LUT R14, R6, 0x2, RZ, 0xfc, !PT ;  /* 0x00000002060e7812 */ /* 0x000fe200078efcff */
[----:B------:R-:W-:Y:S01]  /*7230*/  IMAD.MOV.U32 R13, RZ, RZ, RZ ;  /* 0x000000ffff0d7224 */ /* 0x000fe200078e00ff */
[----:B------:R-:W-:Y:S01]  /*7240*/  ULDC UR4, c[0x0][0x700] ;  /* 0x0001c00000047ab9 */ /* 0x000fe20000000800 */
[----:B------:R-:W-:Y:S01]  /*7250*/  UMOV UR8, 0x1 ;  /* 0x0000000100087882 */ /* 0x000fe20000000000 */
[----:B------:R-:W-:-:S02]  /*7260*/  UIADD3 UR21, UR6, 0x1, URZ ;  /* 0x0000000106157890 */ /* 0x000fc4000fffe03f */
[----:B------:R-:W-:Y:S02]  /*7270*/  UIADD3 UR4, UR4, -0x1, URZ ;  /* 0xffffffff04047890 */ /* 0x000fe4000fffe03f */
[----:B------:R-:W-:Y:S02]  /*7280*/  USHF.L.U32 UR5, UR8, UR5, URZ ;  /* 0x0000000508057299 */ /* 0x000fe4000800063f */
[----:B------:R-:W-:Y:S01]  /*7290*/  ULOP3.LUT UR7, URZ, UR7, URZ, 0x33, !UPT ;  /* 0x000000073f077292 */ /* 0x000fe2000f8e333f */
[----:B------:R-:W-:Y:S01]  /*72a0*/  ULDC.64 UR40, c[0x0][0x198] ;  /* 0x0000660000287ab9 */ /* 0x000fe20000000a00 */
[C---:B0-----:R-:W-:Y:S02]  /*72b0*/  IMAD.SHL.U32 R17, R16.reuse, 0x40, RZ ;  /* 0x0000004010117824 */ /* 0x041fe400078e00ff */
[----:B------:R-:W-:-:S03]  /*72c0*/  IMAD.SHL.U32 R16, R16, 0x1000, RZ ;  /* 0x0000100010107824 */ /* 0x000fc600078e00ff */
[----:B------:R-:W-:Y:S02]  /*72d0*/  LOP3.LUT R17, R17, 0x40, RZ, 0xc0, !PT ;  /* 0x0000004011117812 */ /* 0x000fe400078ec0ff */
[----:B------:R-:W-:-:S07]  /*72e0*/  LOP3.LUT R16, R16, 0x1000, RZ, 0xc0, !PT ;  /* 0x0000100010107812 */ /* 0x000fce00078ec0ff */
.L_x_174:
[----:B------:R-:W-:-:S03]  /*72f0*/  UMOV UR8, 0xffffffff ;  /* 0xffffffff00087882 */ /* 0x000fc60000000000 */
[----:B------:R-:W-:Y:S05]  /*7300*/  BRA.DIV UR8, `(.L_x_163) ;  /* 0x0000001208407947 */ /* 0x000fea000b800000 */
[----:B------:R-:W-:-:S13]  /*7310*/  ELECT P1, URZ, PT ;  /* 0x00000000003f782f */ /* 0x000fda0003820000 */
.L_x_188:
[----:B------:R-:W0:Y:S01]  /*7320*/  LDC R10, c[0x0][0x604] ;  /* 0x00018100ff0a7b82 */ /* 0x000e220000000800 */
[----:B------:R-:W-:Y:S01]  /*7330*/  BSSY B1, `(.L_x_164) ;  /* 0x000004e000017945 */ /* 0x000fe20003800000 */
[----:B0-----:R-:W-:-:S13]  /*7340*/  ISETP.LT.OR P1, PT, R10, 0x1, !P1 ;  /* 0x000000010a00780c */ /* 0x001fda0004f21670 */
[----:B------:R-:W-:Y:S05]  /*7350*/  @P1 BRA `(.L_x_165) ;  /* 0x00000004002c1947 */ /* 0x000fea0003800000 */
[----:B------:R-:W-:Y:S02]  /*7360*/  IMAD R20, R4, 0x80, R17 ;  /* 0x0000008004147824 */ /* 0x000fe400078e0211 */
[----:B------:R-:W-:Y:S02]  /*7370*/  IMAD.SHL.U32 R26, R5, 0x40, RZ ;  /* 0x00000040051a7824 */ /* 0x000fe400078e00ff */
[----:B------:R-:W-:Y:S02]  /*7380*/  IMAD.MOV.U32 R21, RZ, RZ, RZ ;  /* 0x000000ffff157224 */ /* 0x000fe400078e00ff */
[----:B------:R-:W-:Y:S02]  /*7390*/  IMAD.MOV.U32 R23, RZ, RZ, 0x40 ;  /* 0x00000040ff177424 */ /* 0x000fe400078e00ff */
[----:B------:R-:W-:Y:S02]  /*73a0*/  IMAD.U32 R24, RZ, RZ, UR21 ;  /* 0x00000015ff187e24 */ /* 0x000fe4000f8e00ff */
[----:B------:R-:W-:-:S02]  /*73b0*/  IMAD.MOV.U32 R4, RZ, RZ, R7 ;  /* 0x000000ffff047224 */ /* 0x000fc400078e0007 */
[----:B------:R-:W-:Y:S02]  /*73c0*/  IMAD.MOV.U32 R11, RZ, RZ, R13 ;  /* 0x000000ffff0b7224 */ /* 0x000fe400078e000d */
[----:B------:R-:W-:-:S07]  /*73d0*/  IMAD.MOV.U32 R25, RZ, RZ, RZ ;  /* 0x000000ffff197224 */ /* 0x000fce00078e00ff */
.L_x_169:
[----:B------:R-:W0:Y:S01]  /*73e0*/  S2R R19, SR_CgaCtaId ;  /* 0x0000000000137919 */ /* 0x000e220000008800 */
[----:B------:R-:W-:Y:S01]  /*73f0*/  MOV R10, 0x400 ;  /* 0x00000400000a7802 */ /* 0x000fe20000000f00 */
[----:B------:R-:W1:Y:S03]  /*7400*/  @!P2 LDC R18, c[0x0][0x640] ;  /* 0x00019000ff12ab82 */ /* 0x000e660000000800 */
[----:B0-----:R-:W-:Y:S02]  /*7410*/  LEA R22, R19, R10, 0x18 ;  /* 0x0000000a13167211 */ /* 0x001fe400078ec0ff */
[----:B------:R-:W-:-:S03]  /*7420*/  SHF.L.U32 R10, R4, 0x1f, RZ ;  /* 0x0000001f040a7819 */ /* 0x000fc600000006ff */
[----:B------:R-:W-:-:S04]  /*7430*/  IMAD R19, R11, 0x8, R22 ;  /* 0x000000080b137824 */ /* 0x000fc800078e0216 */
[----:B------:R-:W0:Y:S02]  /*7440*/  SYNCS.PHASECHK.TRANS64.TRYWAIT P1, [R19+URZ+0x28], R10 ;  /* 0x0000280a130075a7 */ /* 0x000e24000802017f */
[----:B01----:R-:W-:Y:S05]  /*7450*/  @!P1 BRA `(.L_x_166) ;  /* 0x00000010000c9947 */ /* 0x003fea0003800000 */
.L_x_189:
[----:B0-----:R-:W-:Y:S01]  /*7460*/  PRMT R10, R14, 0x9910, RZ ;  /* 0x000099100e0a7816 */ /* 0x001fe200000000ff */
[----:B------:R0:W-:Y:S03]  /*7470*/  @!P2 SYNCS.ARRIVE.TRANS64 RZ, [R19+URZ], R18 ;  /* 0x0000001213ffa9a7 */ /* 0x0001e6000800003f */
[----:B------:R-:W-:-:S13]  /*7480*/  ISETP.NE.AND P1, PT, R10, 0x2, PT ;  /* 0x000000020a00780c */ /* 0x000fda0003f25270 */
[----:B0-----:R-:W-:Y:S05]  /*7490*/  @P1 BRA `(.L_x_167) ;  /* 0x0000000000041947 */ /* 0x001fea0003800000 */
[----:B------:R-:W-:Y:S01]  /*74a0*/  BPT.TRAP 0x1 ;  /* 0x000000040000795c */ /* 0x000fe20000300000 */
.L_x_167:
[----:B------:R-:W-:Y:S05]  /*74b0*/  @P0 BRA `(.L_x_168) ;  /* 0x0000000000040947 */ /* 0x000fea0003800000 */
[----:B------:R-:W-:Y:S01]  /*74c0*/  BPT.TRAP 0x1 ;  /* 0x000000040000795c */ /* 0x000fe20000300000 */
.L_x_168:
[----:B------:R-:W-:Y:S01]  /*74d0*/  IMAD R10, R11, 0x4000, R16 ;  /* 0x000040000b0a7824 */ /* 0x000fe200078e0210 */
[----:B------:R-:W-:Y:S01]  /*74e0*/  R2UR UR18, R23 ;  /* 0x00000000171272ca */ /* 0x000fe200000e0000 */
[--C-:B------:R-:W-:Y:S01]  /*74f0*/  IMAD R18, R11, 0x2000, R22.reuse ;  /* 0x000020000b127824 */ /* 0x100fe200078e0216 */
[----:B------:R-:W-:Y:S01]  /*7500*/  R2UR UR33, R19 ;  /* 0x00000000132172ca */ /* 0x000fe200000e0000 */
[--C-:B------:R-:W-:Y:S01]  /*7510*/  IMAD R10, R10, 0x2, R22.reuse ;  /* 0x000000020a0a7824 */ /* 0x100fe200078e0216 */
[----:B------:R-:W-:Y:S01]  /*7520*/  R2UR UR36, R0 ;  /* 0x00000000002472ca */ /* 0x000fe200000e0000 */
[----:B------:R-:W-:Y:S01]  /*7530*/  IMAD R22, R11, 0x400, R22 ;  /* 0x000004000b167824 */ /* 0x000fe200078e0216 */
[----:B------:R-:W-:Y:S01]  /*7540*/  R2UR UR32, R18 ;  /* 0x00000000122072ca */ /* 0x000fe200000e0000 */
[----:B------:R-:W-:Y:S01]  /*7550*/  VIADD R24, R24, 0xffffffff ;  /* 0xffffffff18187836 */ /* 0x000fe20000000000 */
[----:B------:R-:W-:Y:S01]  /*7560*/  R2UR UR16, R10 ;  /* 0x000000000a1072ca */ /* 0x000fe200000e0000 */
[----:B------:R-:W-:Y:S01]  /*7570*/  UIADD3 UR14, UP0, UR40, 0xf0, URZ ;  /* 0x000000f0280e7890 */ /* 0x000fe2000ff1e03f */
[----:B------:R-:W-:Y:S01]  /*7580*/  R2UR UR8, R22 ;  /* 0x00000000160872ca */ /* 0x000fe200000e0000 */
[----:B------:R-:W-:Y:S01]  /*7590*/  UIADD3 UR22, UP1, UR40, 0x1f0, URZ ;  /* 0x000001f028167890 */ /* 0x000fe2000ff3e03f */
[----:B------:R-:W-:Y:S01]  /*75a0*/  R2UR UR34, R21 ;  /* 0x00000000152272ca */ /* 0x000fe200000e0000 */
[----:B------:R-:W-:Y:S01]  /*75b0*/  UIADD3 UR30, UP2, UR40, 0x2f0, URZ ;  /* 0x000002f0281e7890 */ /* 0x000fe2000ff5e03f */
[----:B------:R-:W-:Y:S01]  /*75c0*/  R2UR UR35, R26 ;  /* 0x000000001a2372ca */ /* 0x000fe200000e0000 */
[----:B------:R-:W-:Y:S01]  /*75d0*/  UIADD3.X UR15, URZ, UR41, URZ, UP0, !UPT ;  /* 0x000000293f0f7290 */ /* 0x000fe200087fe43f */
[----:B------:R-:W-:Y:S01]  /*75e0*/  R2UR UR11, R5 ;  /* 0x00000000050b72ca */ /* 0x000fe200000e0000 */
[----:B------:R-:W-:Y:S01]  /*75f0*/  UIADD3.X UR23, URZ, UR41, URZ, UP1, !UPT ;  /* 0x000000293f177290 */ /* 0x000fe20008ffe43f */
[----:B------:R-:W-:Y:S01]  /*7600*/  R2UR UR12, R25 ;  /* 0x00000000190c72ca */ /* 0x000fe200000e0000 */
[----:B------:R-:W-:Y:S01]  /*7610*/  UIADD3 UR32, UR32, 0x180, URZ ;  /* 0x0000018020207890 */ /* 0x000fe2000fffe03f */
[----:B------:R-:W-:Y:S01]  /*7620*/  R2UR UR27, R20 ;  /* 0x00000000141b72ca */ /* 0x000fe200000e0000 */
[----:B------:R-:W-:Y:S01]  /*7630*/  UIADD3 UR26, UR18, -0x40, URZ ;  /* 0xffffffc0121a7890 */ /* 0x000fe2000fffe03f */
[----:B------:R-:W-:Y:S01]  /*7640*/  ISETP.GT.AND P3, PT, R24, 0x1, PT ;  /* 0x000000011800780c */ /* 0x000fe20003f64270 */
[----:B------:R-:W-:Y:S01]  /*7650*/  UIADD3 UR8, UR8, 0x32180, URZ ;  /* 0x0003218008087890 */ /* 0x000fe2000fffe03f */
[----:B------:R-:W-:Y:S01]  /*7660*/  VIADD R11, R11, 0x1 ;  /* 0x000000010b0b7836 */ /* 0x000fe20000000000 */
[----:B------:R-:W-:Y:S01]  /*7670*/  UIADD3 UR24, UR16, 0xa180, URZ ;  /* 0x0000a18010187890 */ /* 0x000fe2000fffe03f */
[----:B------:R-:W-:Y:S01]  /*7680*/  VIADD R25, R25, 0x1 ;  /* 0x0000000119197836 */ /* 0x000fe20000000000 */
[----:B------:R-:W-:Y:S01]  /*7690*/  UIADD3.X UR31, URZ, UR41, URZ, UP2, !UPT ;  /* 0x000000293f1f7290 */ /* 0x000fe200097fe43f */
[----:B------:R-:W-:Y:S01]  /*76a0*/  VIADD R23, R23, 0x80 ;  /* 0x0000008017177836 */ /* 0x000fe20000000000 */
[----:B------:R-:W-:Y:S01]  /*76b0*/  UIADD3 UR16, UR16, 0xe180, URZ ;  /* 0x0000e18010107890 */ /* 0x000fe2000fffe03f */
[----:B------:R-:W-:Y:S01]  /*76c0*/  ISETP.NE.AND P1, PT, R11, 0x5, PT ;  /* 0x000000050b00780c */ /* 0x000fe20003f25270 */
[----:B------:R-:W-:Y:S01]  /*76d0*/  UMOV UR38, 0x0 ;  /* 0x0000000000267882 */ /* 0x000fe20000000000 */
[----:B------:R-:W-:Y:S01]  /*76e0*/  UMOV UR39, 0x10000000 ;  /* 0x1000000000277882 */ /* 0x000fe20000000000 */
[----:B------:R-:W-:Y:S01]  /*76f0*/  UMOV UR10, URZ ;  /* 0x0000003f000a7c82 */ /* 0x000fe20008000000 */
[----:B------:R-:W-:Y:S01]  /*7700*/  UMOV UR9, UR33 ;  /* 0x0000002100097c82 */ /* 0x000fe20008000000 */
[----:B------:R-:W-:Y:S01]  /*7710*/  UMOV UR13, UR36 ;  /* 0x00000024000d7c82 */ /* 0x000fe20008000000 */
[----:B------:R-:W-:Y:S01]  /*7720*/  UMOV UR29, 0x30000 ;  /* 0x00030000001d7882 */ /* 0x000fe20000000000 */
[----:B------:R0:W-:Y:S01]  /*7730*/  UTMALDG.3D [UR32], [UR14], desc[UR38] ;  /* 0x000026200e0075b4 */ /* 0x0001e20008011000 */
[----:B------:R-:W-:Y:S01]  /*7740*/  UMOV UR25, UR33 ;  /* 0x0000002100197c82 */ /* 0x000fe20008000000 */
[----:B------:R-:W-:Y:S01]  /*7750*/  UMOV UR28, UR36 ;  /* 0x00000024001c7c82 */ /* 0x000fe20008000000 */
[----:B------:R-:W-:Y:S01]  /*7760*/  UMOV UR17, UR33 ;  /* 0x0000002100117c82 */ /* 0x000fe20008000000 */
[----:B------:R-:W-:Y:S01]  /*7770*/  UMOV UR19, UR27 ;  /* 0x0000001b00137c82 */ /* 0x000fe20008000000 */
[----:B------:R-:W-:Y:S01]  /*7780*/  UMOV UR20, UR36 ;  /* 0x0000002400147c82 */ /* 0x000fe20008000000 */
[----:B------:R-:W-:Y:S01]  /*7790*/  SEL R19, RZ, 0x1, P1 ;  /* 0x00000001ff137807 */ /* 0x000fe20000800000 */
[----:B------:R-:W-:Y:S01]  /*77a0*/  VIADD R21, R21, 0x40 ;  /* 0x0000004015157836 */ /* 0x000fe20000000000 */
[----:B------:R0:W-:Y:S01]  /*77b0*/  UTMALDG.4D [UR8], [UR22], desc[UR38] ;  /* 0x00002608160075b4 */ /* 0x0001e20008019000 */
[----:B------:R-:W-:-:S02]  /*77c0*/  SEL R11, R11, RZ, P1 ;  /* 0x000000ff0b0b7207 */ /* 0x000fc40000800000 */
[----:B------:R-:W-:Y:S01]  /*77d0*/  LOP3.LUT R4, R4, R19, RZ, 0x3c, !PT ;  /* 0x0000001304047212 */ /* 0x000fe200078e3cff */
[----:B------:R0:W-:Y:S01]  /*77e0*/  UTMALDG.3D.MULTICAST [UR24], [UR30], UR29, desc[UR38] ;  /* 0x000026181e0073b4 */ /* 0x0001e2000801181d */
[----:B------:R0:W-:Y:S02]  /*77f0*/  UTMALDG.3D.MULTICAST [UR16], [UR30], UR29, desc[UR38] ;  /* 0x000026101e0073b4 */ /* 0x0001e4000801181d */
[----:B0-----:R-:W-:Y:S05]  /*7800*/  @P3 BRA `(.L_x_169) ;  /* 0xfffffff800f43947 */ /* 0x001fea000383ffff */
.L_x_165:
[----:B------:R-:W-:Y:S05]  /*7810*/  BSYNC B1 ;  /* 0x0000000000017941 */ /* 0x000fea0003800000 */
.L_x_164:
[----:B------:R-:W-:Y:S01]  /*7820*/  LOP3.LUT P5, RZ, R15, 0xff, RZ, 0xc0, !PT ;  /* 0x000000ff0fff7812 */ /* 0x000fe200078ac0ff */
[----:B------:R-:W-:Y:S01]  /*7830*/  VIADD R13, R13, UR6 ;  /* 0x000000060d0d7c36 */ /* 0x000fe20008000000 */
[----:B------:R-:W-:Y:S01]  /*7840*/  ULDC.64 UR8, c[0x0][0x750] ;  /* 0x0001d40000087ab9 */ /* 0x000fe20000000a00 */
[----:B------:R-:W-:Y:S01]  /*7850*/  IMAD.U32 R10, RZ, RZ, UR6 ;  /* 0x00000006ff0a7e24 */ /* 0x000fe2000f8e00ff */
[----:B------:R-:W-:Y:S01]  /*7860*/  UISETP.GE.U32.AND UP0, UPT, UR6, 0x5, UPT ;  /* 0x000000050600788c */ /* 0x000fe2000bf06070 */
[----:B------:R-:W-:Y:S01]  /*7870*/  BSSY B1, `(.L_x_170) ;  /* 0x000006b000017945 */ /* 0x000fe20003800000 */
[----:B------:R-:W-:Y:S02]  /*7880*/  ISETP.GT.U32.AND P1, PT, R13, 0x4, PT ;  /* 0x000000040d00780c */ /* 0x000fe40003f24070 */
[----:B------:R-:W-:Y:S02]  /*7890*/  PRMT R15, RZ, 0x7610, R15 ;  /* 0x00007610ff0f7816 */ /* 0x000fe4000000000f */
[----:B------:R-:W-:-:S02]  /*78a0*/  ISETP.LT.U32.AND P1, PT, R10, 0x5, P1 ;  /* 0x000000050a00780c */ /* 0x000fc40000f21070 */
[----:B------:R-:W-:Y:S01]  /*78b0*/  PLOP3.LUT P3, PT, PT, PT, UP0, 0x80, 0x0 ;  /* 0x000000000000781c */ /* 0x000fe20003f6f008 */
[----:B------:R-:W0:Y:S01]  /*78c0*/  @P5 S2R R5, SR_CgaCtaId ;  /* 0x0000000000055919 */ /* 0x000e220000008800 */
[----:B------:R-:W-:Y:S02]  /*78d0*/  @P5 MOV R0, 0x400 ;  /* 0x0000040000005802 */ /* 0x000fe40000000f00 */
[----:B------:R-:W-:Y:S02]  /*78e0*/  PRMT R10, RZ, 0x7610, R10 ;  /* 0x00007610ff0a7816 */ /* 0x000fe4000000000a */
[----:B0-----:R-:W-:Y:S01]  /*78f0*/  @P5 LEA R0, R5, R0, 0x18 ;  /* 0x0000000005005211 */ /* 0x001fe200078ec0ff */
[----:B------:R-:W-:-:S03]  /*7900*/  IMAD.WIDE.U32 R4, R13, -0x33333333, RZ ;  /* 0xcccccccd0d047825 */ /* 0x000fc600078e00ff */
[----:B------:R0:W-:Y:S01]  /*7910*/  @P5 SYNCS.ARRIVE.TRANS64.A1T0 RZ, [R0+URZ+0x88], RZ ;  /* 0x000088ff00ff59a7 */ /* 0x0001e2000810003f */
[----:B------:R-:W-:Y:S02]  /*7920*/  IADD3 R2, P5, R2, R8, RZ ;  /* 0x0000000802027210 */ /* 0x000fe40007fbe0ff */
[----:B------:R-:W-:Y:S01]  /*7930*/  SHF.R.U32.HI R4, RZ, 0x2, R5 ;  /* 0x00000002ff047819 */ /* 0x000fe20000011605 */
[----:B------:R-:W-:Y:S02]  /*7940*/  IMAD.MOV.U32 R5, RZ, RZ, -0x1 ;  /* 0xffffffffff057424 */ /* 0x000fe400078e00ff */
[----:B------:R-:W-:Y:S01]  /*7950*/  IMAD.X R3, R3, 0x1, R12, P5 ;  /* 0x0000000103037824 */ /* 0x000fe200028e060c */
[----:B0-----:R-:W-:Y:S01]  /*7960*/  SEL R0, RZ, 0x1, !P1 ;  /* 0x00000001ff007807 */ /* 0x001fe20004800000 */
[----:B------:R-:W-:Y:S01]  /*7970*/  IMAD R13, R4, -0x5, R13 ;  /* 0xfffffffb040d7824 */ /* 0x000fe200078e020d */
[----:B------:R-:W-:Y:S02]  /*7980*/  ISETP.GE.U32.AND P1, PT, R2, UR8, PT ;  /* 0x0000000802007c0c */ /* 0x000fe4000bf26070 */
[----:B------:R-:W-:Y:S01]  /*7990*/  LOP3.LUT R7, R7, R0, RZ, 0x3c, !PT ;  /* 0x0000000007077212 */ /* 0x000fe200078e3cff */
[----:B------:R-:W-:Y:S01]  /*79a0*/  IMAD.MOV.U32 R0, RZ, RZ, -0x1 ;  /* 0xffffffffff007424 */ /* 0x000fe200078e00ff */
[----:B------:R-:W-:-:S02]  /*79b0*/  ISETP.GE.U32.AND.EX P1, PT, R3, UR9, PT, P1 ;  /* 0x0000000903007c0c */ /* 0x000fc4000bf26110 */
[----:B------:R-:W-:Y:S01]  /*79c0*/  @P3 LOP3.LUT R7, R7, 0x1, R4, 0x78, !PT ;  /* 0x0000000107073812 */ /* 0x000fe200078e7804 */
[----:B------:R-:W-:-:S10]  /*79d0*/  IMAD.MOV.U32 R4, RZ, RZ, -0x1 ;  /* 0xffffffffff047424 */ /* 0x000fd400078e00ff */
[----:B------:R-:W-:Y:S05]  /*79e0*/  @P1 BRA `(.L_x_171) ;  /* 0x00000004004c1947 */ /* 0x000fea0003800000 */
[----:B------:R-:W0:Y:S01]  /*79f0*/  S2R R18, SR_CTAID.X ;  /* 0x0000000000127919 */ /* 0x000e220000002500 */
[----:B------:R-:W-:Y:S01]  /*7a00*/  ULDC.64 UR8, c[0x0][0x728] ;  /* 0x0001ca0000087ab9 */ /* 0x000fe20000000a00 */
[----:B------:R-:W-:Y:S01]  /*7a10*/  ULDC UR11, c[0x0][0x730] ;  /* 0x0001cc00000b7ab9 */ /* 0x000fe20000000800 */
[----:B------:R-:W-:Y:S01]  /*7a20*/  ISETP.NE.U32.AND P1, PT, RZ, UR8, PT ;  /* 0x00000008ff007c0c */ /* 0x000fe2000bf25070 */
[----:B------:R-:W1:Y:S01]  /*7a30*/  S2R R19, SR_CTAID.Y ;  /* 0x0000000000137919 */ /* 0x000e620000002600 */
[----:B------:R-:W-:Y:S01]  /*7a40*/  ULDC UR12, c[0x0][0x150] ;  /* 0x00005400000c7ab9 */ /* 0x000fe20000000800 */
[----:B------:R-:W-:Y:S01]  /*7a50*/  IMAD.MOV.U32 R4, RZ, RZ, R2 ;  /* 0x000000ffff047224 */ /* 0x000fe200078e0002 */
[----:B------:R-:W-:Y:S01]  /*7a60*/  ISETP.NE.AND.EX P1, PT, RZ, UR9, PT, P1 ;  /* 0x00000009ff007c0c */ /* 0x000fe2000bf25310 */
[----:B------:R-:W-:Y:S01]  /*7a70*/  IMAD.MOV.U32 R5, RZ, RZ, R3 ;  /* 0x000000ffff057224 */ /* 0x000fe200078e0003 */
[----:B0-----:R-:W-:-:S11]  /*7a80*/  I2FP.F32.U32 R20, R18 ;  /* 0x0000001200147245 */ /* 0x001fd60000201000 */
[----:B------:R-:W-:Y:S05]  /*7a90*/  @!P1 BRA `(.L_x_172) ;  /* 0x0000000000289947 */ /* 0x000fea0003800000 */
[----:B------:R-:W-:Y:S02]  /*7aa0*/  ULDC UR10, c[0x0][0x734] ;  /* 0x0001cd00000a7ab9 */ /* 0x000fe40000000800 */
[----:B------:R-:W-:-:S05]  /*7ab0*/  IADD3 R5, P1, R2, UR10, RZ ;  /* 0x0000000a02057c10 */ /* 0x000fca000ff3e0ff */
[----:B------:R-:W-:-:S04]  /*7ac0*/  IMAD.X R21, RZ, RZ, R3, P1 ;  /* 0x000000ffff157224 */ /* 0x000fc800008e0603 */
[----:B------:R-:W-:-:S04]  /*7ad0*/  IMAD.WIDE.U32 R10, R21, UR8, RZ ;  /* 0x00000008150a7c25 */ /* 0x000fc8000f8e00ff */
[----:B------:R-:W-:-:S04]  /*7ae0*/  IMAD.WIDE.U32 R10, P1, R5, UR9, R10 ;  /* 0x00000009050a7c25 */ /* 0x000fc8000f82000a */
[----:B------:R-:W-:-:S04]  /*7af0*/  IMAD.WIDE.U32 R4, R5, UR8, RZ ;  /* 0x0000000805047c25 */ /* 0x000fc8000f8e00ff */
[----:B------:R-:W-:Y:S01]  /*7b00*/  IMAD.MOV.U32 R4, RZ, RZ, R11 ;  /* 0x000000ffff047224 */ /* 0x000fe200078e000b */
[----:B------:R-:W-:Y:S01]  /*7b10*/  IADD3 RZ, P3, R5, R10, RZ ;  /* 0x0000000a05ff7210 */ /* 0x000fe20007f7e0ff */
[----:B------:R-:W-:-:S04]  /*7b20*/  IMAD.X R5, RZ, RZ, RZ, P1 ;  /* 0x000000ffff057224 */ /* 0x000fc800008e06ff */
[----:B------:R-:W-:-:S08]  /*7b30*/  IMAD.WIDE.U32.X R4, R21, UR9, R4, P3 ;  /* 0x0000000915047c25 */ /* 0x000fd000098e0404 */
.L_x_172:
[--C-:B------:R-:W-:Y:S01]  /*7b40*/  SHF.R.U64 R0, R4, UR11, R5.reuse ;  /* 0x0000000b04007c19 */ /* 0x100fe20008001205 */
[----:B------:R-:W-:Y:S01]  /*7b50*/  FMUL R20, R20, UR12 ;  /* 0x0000000c14147c20 */ /* 0x000fe20008400000 */
[----:B------:R-:W0:Y:S01]  /*7b60*/  LDC R21, c[0x0][0x144] ;  /* 0x00005100ff157b82 */ /* 0x000e220000000800 */
[----:B-1----:R-:W-:Y:S01]  /*7b70*/  I2FP.F32.U32 R10, R19 ;  /* 0x00000013000a7245 */ /* 0x002fe20000201000 */
[----:B------:R-:W-:Y:S01]  /*7b80*/  ULDC UR10, c[0x0][0x154] ;  /* 0x00005500000a7ab9 */ /* 0x000fe20000000800 */
[----:B------:R-:W-:Y:S01]  /*7b90*/  SHF.R.U32.HI R4, RZ, UR11, R5 ;  /* 0x0000000bff047c19 */ /* 0x000fe20008011605 */
[----:B------:R-:W-:Y:S01]  /*7ba0*/  ULDC.64 UR8, c[0x0][0x720] ;  /* 0x0001c80000087ab9 */ /* 0x000fe20000000a00 */
[----:B------:R-:W-:Y:S01]  /*7bb0*/  IADD3 R5, P1, RZ, -R0, RZ ;  /* 0x80000000ff057210 */ /* 0x000fe20007f3e0ff */
[----:B------:R-:W1:Y:S01]  /*7bc0*/  F2I.U32.TRUNC.NTZ R20, R20 ;  /* 0x0000001400147305 */ /* 0x000e62000020f000 */
[----:B------:R-:W-:Y:S01]  /*7bd0*/  FMUL R10, R10, UR10 ;  /* 0x0000000a0a0a7c20 */ /* 0x000fe20008400000 */
[----:B------:R-:W2:Y:S01]  /*7be0*/  LDC R22, c[0x0][0x148] ;  /* 0x00005200ff167b82 */ /* 0x000ea20000000800 */
[----:B------:R-:W-:Y:S01]  /*7bf0*/  ULDC.64 UR10, c[0x0][0x740] ;  /* 0x0001d000000a7ab9 */ /* 0x000fe20000000a00 */
[----:B------:R-:W-:Y:S01]  /*7c00*/  IMAD.X R4, RZ, RZ, ~R4, P1 ;  /* 0x000000ffff047224 */ /* 0x000fe200008e0e04 */
[----:B------:R-:W-:-:S03]  /*7c10*/  ISETP.NE.U32.AND P1, PT, RZ, UR10, PT ;  /* 0x0000000aff007c0c */ /* 0x000fc6000bf25070 */
[----:B------:R-:W-:Y:S01]  /*7c20*/  IMAD R4, R4, UR8, RZ ;  /* 0x0000000804047c24 */ /* 0x000fe2000f8e02ff */
[----:B------:R-:W3:Y:S01]  /*7c30*/  F2I.U32.TRUNC.NTZ R10, R10 ;  /* 0x0000000a000a7305 */ /* 0x000ee2000020f000 */
[----:B------:R-:W-:Y:S02]  /*7c40*/  ISETP.NE.AND.EX P1, PT, RZ, UR11, PT, P1 ;  /* 0x0000000bff007c0c */ /* 0x000fe4000bf25310 */
[C---:B------:R-:W-:Y:S02]  /*7c50*/  IMAD R11, R5.reuse, UR9, R4 ;  /* 0x00000009050b7c24 */ /* 0x040fe4000f8e0204 */
[----:B------:R-:W-:Y:S01]  /*7c60*/  IMAD.WIDE.U32 R4, R5, UR8, R2 ;  /* 0x0000000805047c25 */ /* 0x000fe2000f8e0002 */
[----:B------:R-:W-:-:S03]  /*7c70*/  ULDC UR8, c[0x0][0x718] ;  /* 0x0001c60000087ab9 */ /* 0x000fc60000000800 */
[----:B-1----:R-:W-:Y:S02]  /*7c80*/  IMAD.MOV R20, RZ, RZ, -R20 ;  /* 0x000000ffff147224 */ /* 0x002fe400078e0a14 */
[----:B------:R-:W-:Y:S02]  /*7c90*/  IMAD.IADD R5, R5, 0x1, R11 ;  /* 0x0000000105057824 */ /* 0x000fe400078e020b */
[----:B0-----:R-:W-:-:S03]  /*7ca0*/  IMAD R18, R21, R20, R18 ;  /* 0x0000001415127224 */ /* 0x001fc600078e0212 */
[--C-:B------:R-:W-:Y:S01]  /*7cb0*/  SHF.R.U64 R20, R4, UR8, R5.reuse ;  /* 0x0000000804147c19 */ /* 0x100fe20008001205 */
[----:B---3--:R-:W-:Y:S01]  /*7cc0*/  IMAD.MOV R4, RZ, RZ, -R10 ;  /* 0x000000ffff047224 */ /* 0x008fe200078e0a0a */
[----:B------:R-:W-:Y:S01]  /*7cd0*/  SHF.R.U32.HI R5, RZ, UR8, R5 ;  /* 0x00000008ff057c19 */ /* 0x000fe20008011605 */
[----:B------:R-:W-:Y:S02]  /*7ce0*/  ULDC UR8, c[0x0][0x708] ;  /* 0x0001c20000087ab9 */ /* 0x000fe40000000800 */
[----:B--2---:R-:W-:Y:S01]  /*7cf0*/  @P4 IMAD R18, R22, R4, R19 ;  /* 0x0000000416124224 */ /* 0x004fe200078e0213 */
[--C-:B------:R-:W-:Y:S02]  /*7d00*/  SHF.R.U64 R22, R20, UR8, R5.reuse ;  /* 0x0000000814167c19 */ /* 0x100fe40008001205 */
[----:B------:R-:W-:Y:S01]  /*7d10*/  SHF.R.U32.HI R5, RZ, UR8, R5 ;  /* 0x00000008ff057c19 */ /* 0x000fe20008011605 */
[----:B------:R-:W-:-:S03]  /*7d20*/  ULDC UR8, c[0x0][0x758] ;  /* 0x0001d60000087ab9 */ /* 0x000fc60000000800 */
[--C-:B------:R-:W-:Y:S02]  /*7d30*/  SHF.R.U64 R19, R22, UR8, R5.reuse ;  /* 0x0000000816137c19 */ /* 0x100fe40008001205 */
[----:B------:R-:W-:-:S03]  /*7d40*/  SHF.R.U32.HI R21, RZ, UR8, R5 ;  /* 0x00000008ff157c19 */ /* 0x000fc60008011605 */
[----:B------:R-:W-:Y:S02]  /*7d50*/  IMAD.MOV.U32 R10, RZ, RZ, R19 ;  /* 0x000000ffff0a7224 */ /* 0x000fe400078e0013 */
[----:B------:R-:W-:Y:S01]  /*7d60*/  IMAD.MOV.U32 R5, RZ, RZ, R21 ;  /* 0x000000ffff057224 */ /* 0x000fe200078e0015 */
[----:B------:R-:W-:Y:S06]  /*7d70*/  @!P1 BRA `(.L_x_173) ;  /* 0x00000000002c9947 */ /* 0x000fec0003800000 */
        /* <DEDUP_REMOVED lines=9> */
[----:B------:R-:W-:-:S04]  /*7e10*/  IMAD.WIDE.U32.X R4, R21, UR11, R4, P3 ;  /* 0x0000000b15047c25 */ /* 0x000fc800098e0404 */
[----:B------:R-:W-:-:S07]  /*7e20*/  IMAD.MOV.U32 R10, RZ, RZ, R4 ;  /* 0x000000ffff0a7224 */ /* 0x000fce00078e0004 */
.L_x_173:
[----:B------:R-:W-:Y:S01]  /*7e30*/  ULDC UR8, c[0x0][0x748] ;  /* 0x0001d20000087ab9 */ /* 0x000fe20000000800 */
[----:B------:R-:W-:Y:S01]  /*7e40*/  LOP3.LUT R4, R22, UR7, RZ, 0xc0, !PT ;  /* 0x0000000716047c12 */ /* 0x000fe2000f8ec0ff */
[----:B------:R-:W-:Y:S01]  /*7e50*/  ULDC UR9, c[0x0][0x710] ;  /* 0x0001c40000097ab9 */ /* 0x000fe20000000800 */
[----:B------:R-:W-:Y:S01]  /*7e60*/  SHF.R.U64 R5, R10, UR8, R5 ;  /* 0x000000080a057c19 */ /* 0x000fe20008001205 */
[----:B------:R-:W-:Y:S01]  /*7e70*/  ULDC UR8, c[0x0][0x738] ;  /* 0x0001ce0000087ab9 */ /* 0x000fe20000000800 */
[----:B------:R-:W-:-:S03]  /*7e80*/  LOP3.LUT R20, R20, UR4, RZ, 0xc0, !PT ;  /* 0x0000000414147c12 */ /* 0x000fc6000f8ec0ff */
[----:B------:R-:W-:Y:S02]  /*7e90*/  IMAD.MOV R10, RZ, RZ, -R5 ;  /* 0x000000ffff0a7224 */ /* 0x000fe400078e0a05 */
[----:B------:R-:W-:Y:S02]  /*7ea0*/  IMAD R5, R5, UR5, R4 ;  /* 0x0000000505057c24 */ /* 0x000fe4000f8e0204 */
[----:B------:R-:W-:Y:S01]  /*7eb0*/  IMAD R19, R10, UR8, R19 ;  /* 0x000000080a137c24 */ /* 0x000fe2000f8e0213 */
[----:B------:R-:W-:Y:S01]  /*7ec0*/  ULDC UR8, c[0x0][0x700] ;  /* 0x0001c00000087ab9 */ /* 0x000fe20000000800 */
[----:B------:R-:W-:Y:S02]  /*7ed0*/  IMAD R18, R5, UR9, R18 ;  /* 0x0000000905127c24 */ /* 0x000fe4000f8e0212 */
[----:B------:R-:W-:Y:S02]  /*7ee0*/  IMAD R19, R19, UR8, R20 ;  /* 0x0000000813137c24 */ /* 0x000fe4000f8e0214 */
[----:B------:R-:W-:-:S03]  /*7ef0*/  IMAD.MOV.U32 R10, RZ, RZ, 0x1 ;  /* 0x00000001ff0a7424 */ /* 0x000fc600078e00ff */
[----:B------:R-:W-:Y:S02]  /*7f00*/  SEL R4, R19, R18, !P4 ;  /* 0x0000001213047207 */ /* 0x000fe40006000000 */
[----:B------:R-:W-:-:S07]  /*7f10*/  SEL R5, R18, R19, !P4 ;  /* 0x0000001312057207 */ /* 0x000fce0006000000 */
.L_x_171:
[----:B------:R-:W-:Y:S05]  /*7f20*/  BSYNC B1 ;  /* 0x0000000000017941 */ /* 0x000fea0003800000 */
.L_x_170:
[----:B------:R-:W-:-:S13]  /*7f30*/  LOP3.LUT P1, RZ, R10, 0xff, RZ, 0xc0, !PT ;  /* 0x000000ff0aff7812 */ /* 0x000fda000782c0ff */
[----:B------:R-:W-:Y:S05]  /*7f40*/  @P1 BRA `(.L_x_174) ;  /* 0xfffffff000e81947 */ /* 0x000fea000383ffff */
[----:B------:R-:W-:Y:S05]  /*7f50*/  BSYNC B0 ;  /* 0x0000000000007941 */ /* 0x000fea0003800000 */
.L_x_162:
[----:B------:R-:W-:-:S03]  /*7f60*/  UMOV UR8, 0xffffffff ;  /* 0xffffffff00087882 */ /* 0x000fc60000000000 */
[----:B------:R-:W-:Y:S05]  /*7f70*/  BRA.DIV UR8, `(.L_x_175) ;  /* 0x0000000608587947 */ /* 0x000fea000b800000 */
[----:B------:R-:W-:-:S13]  /*7f80*/  ELECT P0, URZ, PT ;  /* 0x00000000003f782f */ /* 0x000fda0003800000 */
.L_x_192:
[----:B------:R-:W-:Y:S04]  /*7f90*/  BSSY B0, `(.L_x_176) ;  /* 0x0000034000007945 */ /* 0x000fe80003800000 */
[----:B------:R-:W-:Y:S05]  /*7fa0*/  @!P0 BRA `(.L_x_177) ;  /* 0x0000000000c88947 */ /* 0x000fea0003800000 */
[----:B------:R-:W-:-:S04]  /*7fb0*/  LOP3.LUT R6, R6, 0x2, RZ, 0xfc, !PT ;  /* 0x0000000206067812 */ /* 0x000fc800078efcff */
[----:B------:R-:W-:-:S13]  /*7fc0*/  ISETP.NE.AND P0, PT, R6, 0x3, PT ;  /* 0x000000030600780c */ /* 0x000fda0003f05270 */
[----:B------:R-:W-:Y:S05]  /*7fd0*/  @!P0 BRA `(.L_x_178) ;  /* 0x0000000000048947 */ /* 0x000fea0003800000 */
[----:B------:R-:W-:Y:S01]  /*7fe0*/  BPT.TRAP 0x1 ;  /* 0x000000040000795c */ /* 0x000fe20000300000 */
.L_x_178:
[----:B------:R-:W0:Y:S01]  /*7ff0*/  S2R R3, SR_CgaCtaId ;  /* 0x0000000000037919 */ /* 0x000e220000008800 */
[----:B------:R-:W-:-:S04]  /*8000*/  MOV R0, 0x400 ;  /* 0x0000040000007802 */ /* 0x000fc80000000f00 */
[----:B0-----:R-:W-:Y:S02]  /*8010*/  LEA R0, R3, R0, 0x18 ;  /* 0x0000000003007211 */ /* 0x001fe400078ec0ff */
[----:B------:R-:W-:-:S03]  /*8020*/  SHF.L.U32 R3, R7, 0x1f, RZ ;  /* 0x0000001f07037819 */ /* 0x000fc600000006ff */
[----:B------:R-:W-:-:S04]  /*8030*/  VIADD R0, R0, 0x28 ;  /* 0x0000002800007836 */ /* 0x000fc80000000000 */
[C---:B------:R-:W-:Y:S02]  /*8040*/  IMAD R6, R13.reuse, 0x8, R0 ;  /* 0x000000080d067824 */ /* 0x040fe400078e0200 */
[----:B------:R-:W-:Y:S02]  /*8050*/  VIADD R13, R13, 0x1 ;  /* 0x000000010d0d7836 */ /* 0x000fe40000000000 */
[----:B------:R-:W0:Y:S03]  /*8060*/  SYNCS.PHASECHK.TRANS64.TRYWAIT P0, [R6+URZ], R3 ;  /* 0x00000003060075a7 */ /* 0x000e26000800017f */
[----:B------:R-:W-:-:S04]  /*8070*/  ISETP.NE.AND P1, PT, R13, 0x5, PT ;  /* 0x000000050d00780c */ /* 0x000fc80003f25270 */
[----:B------:R-:W-:Y:S02]  /*8080*/  SEL R2, RZ, 0x1, P1 ;  /* 0x00000001ff027807 */ /* 0x000fe40000800000 */
[----:B------:R-:W-:Y:S02]  /*8090*/  SEL R13, R13, RZ, P1 ;  /* 0x000000ff0d0d7207 */ /* 0x000fe40000800000 */
[----:B------:R-:W-:-:S03]  /*80a0*/  LOP3.LUT R8, R7, R2, RZ, 0x3c, !PT ;  /* 0x0000000207087212 */ /* 0x000fc600078e3cff */
[----:B------:R-:W-:Y:S01]  /*80b0*/  IMAD R7, R13, 0x8, R0 ;  /* 0x000000080d077824 */ /* 0x000fe200078e0200 */
[----:B------:R-:W-:Y:S01]  /*80c0*/  SHF.L.U32 R4, R8, 0x1f, RZ ;  /* 0x0000001f08047819 */ /* 0x000fe200000006ff */
[----:B0-----:R-:W-:Y:S06]  /*80d0*/  @!P0 BRA `(.L_x_179) ;  /* 0x0000000400248947 */ /* 0x001fec0003800000 */
.L_x_193:
[----:B------:R-:W1:Y:S01]  /*80e0*/  SYNCS.PHASECHK.TRANS64.TRYWAIT P0, [R7+URZ], R4 ;  /* 0x00000004070075a7 */ /* 0x000e62000800017f */
[----:B------:R-:W-:-:S05]  /*80f0*/  VIADD R2, R13, 0x1 ;  /* 0x000000010d027836 */ /* 0x000fca0000000000 */
[----:B------:R-:W-:-:S04]  /*8100*/  ISETP.NE.AND P1, PT, R2, 0x5, PT ;  /* 0x000000050200780c */ /* 0x000fc80003f25270 */
[----:B0-----:R-:W-:Y:S02]  /*8110*/  SEL R3, RZ, 0x1, P1 ;  /* 0x00000001ff037807 */ /* 0x001fe40000800000 */
[----:B------:R-:W-:Y:S02]  /*8120*/  SEL R9, R2, RZ, P1 ;  /* 0x000000ff02097207 */ /* 0x000fe40000800000 */
[----:B------:R-:W-:-:S03]  /*8130*/  LOP3.LUT R8, R8, R3, RZ, 0x3c, !PT ;  /* 0x0000000308087212 */ /* 0x000fc600078e3cff */
[----:B------:R-:W-:Y:S01]  /*8140*/  IMAD R10, R9, 0x8, R0 ;  /* 0x00000008090a7824 */ /* 0x000fe200078e0200 */
[----:B------:R-:W-:Y:S01]  /*8150*/  SHF.L.U32 R5, R8, 0x1f, RZ ;  /* 0x0000001f08057819 */ /* 0x000fe200000006ff */
[----:B-1----:R-:W-:Y:S06]  /*8160*/  @!P0 BRA `(.L_x_180) ;  /* 0x0000000400148947 */ /* 0x002fec0003800000 */
.L_x_194:
[----:B------:R-:W1:Y:S01]  /*8170*/  SYNCS.PHASECHK.TRANS64.TRYWAIT P0, [R10+URZ], R5 ;  /* 0x000000050a0075a7 */ /* 0x000e62000800017f */
[----:B------:R-:W-:-:S05]  /*8180*/  VIADD R2, R9, 0x1 ;  /* 0x0000000109027836 */ /* 0x000fca0000000000 */
[----:B------:R-:W-:-:S04]  /*8190*/  ISETP.NE.AND P1, PT, R2, 0x5, PT ;  /* 0x000000050200780c */ /* 0x000fc80003f25270 */
[----:B------:R-:W-:Y:S02]  /*81a0*/  SEL R3, RZ, 0x1, P1 ;  /* 0x00000001ff037807 */ /* 0x000fe40000800000 */
[----:B0-----:R-:W-:Y:S02]  /*81b0*/  SEL R7, R2, RZ, P1 ;  /* 0x000000ff02077207 */ /* 0x001fe40000800000 */
[----:B------:R-:W-:-:S03]  /*81c0*/  LOP3.LUT R9, R8, R3, RZ, 0x3c, !PT ;  /* 0x0000000308097212 */ /* 0x000fc600078e3cff */
[----:B------:R-:W-:Y:S01]  /*81d0*/  IMAD R11, R7, 0x8, R0 ;  /* 0x00000008070b7824 */ /* 0x000fe200078e0200 */
[----:B------:R-:W-:Y:S01]  /*81e0*/  SHF.L.U32 R6, R9, 0x1f, RZ ;  /* 0x0000001f09067819 */ /* 0x000fe200000006ff */
[----:B-1----:R-:W-:Y:S06]  /*81f0*/  @!P0 BRA `(.L_x_181) ;  /* 0x0000000400048947 */ /* 0x002fec0003800000 */
.L_x_195:
[----:B------:R-:W1:Y:S01]  /*8200*/  SYNCS.PHASECHK.TRANS64.TRYWAIT P0, [R11+URZ], R6 ;  /* 0x000000060b0075a7 */ /* 0x000e62000800017f */
[----:B------:R-:W-:-:S05]  /*8210*/  VIADD R2, R7, 0x1 ;  /* 0x0000000107027836 */ /* 0x000fca0000000000 */
[----:B------:R-:W-:-:S04]  /*8220*/  ISETP.NE.AND P1, PT, R2, 0x5, PT ;  /* 0x000000050200780c */ /* 0x000fc80003f25270 */
[----:B------:R-:W-:Y:S02]  /*8230*/  SEL R4, RZ, 0x1, P1 ;  /* 0x00000001ff047807 */ /* 0x000fe40000800000 */
[----:B------:R-:W-:Y:S02]  /*8240*/  SEL R3, R2, RZ, P1 ;  /* 0x000000ff02037207 */ /* 0x000fe40000800000 */
[----:B------:R-:W-:Y:S01]  /*8250*/  LOP3.LUT R4, R9, R4, RZ, 0x3c, !PT ;  /* 0x0000000409047212 */ /* 0x000fe200078e3cff */
[----:B-1----:R-:W-:Y:S06]  /*8260*/  @!P0 BRA `(.L_x_182) ;  /* 0x0000000000fc8947 */ /* 0x002fec0003800000 */
.L_x_196:
[----:B------:R-:W-:Y:S01]  /*8270*/  IMAD R3, R3, 0x8, R0 ;  /* 0x0000000803037824 */ /* 0x000fe200078e0200 */
[----:B------:R-:W-:-:S07]  /*8280*/  SHF.L.U32 R0, R4, 0x1f, RZ ;  /* 0x0000001f04007819 */ /* 0x000fce00000006ff */
.L_x_183:
[----:B--2---:R2:W3:Y:S02]  /*8290*/  SYNCS.PHASECHK.TRANS64.TRYWAIT P0, [R3+URZ], R0 ;  /* 0x00000000030075a7 */ /* 0x0044e4000800017f */
[----:B---3--:R-:W-:Y:S05]  /*82a0*/  @!P0 NANOSLEEP.SYNCS 0x989680 ;  /* 0x009896800000895d */ /* 0x008fea0003900000 */
[----:B------:R-:W3:Y:S02]  /*82b0*/  @!P0 SYNCS.PHASECHK.TRANS64 P0, [R3+URZ], R0 ;  /* 0x00000000030085a7 */ /* 0x000ee4000800007f */
[----:B---3--:R-:W-:Y:S05]  /*82c0*/  @!P0 BRA `(.L_x_183) ;  /* 0xfffffffc00f08947 */ /* 0x008fea000383ffff */
.L_x_177:
[----:B------:R-:W-:Y:S05]  /*82d0*/  BSYNC B0 ;  /* 0x0000000000007941 */ /* 0x000fea0003800000 */
.L_x_176:
[----:B------:R-:W-:Y:S05]  /*82e0*/  EXIT ;  /* 0x000000000000794d */ /* 0x000fea0003800000 */
.L_x_19:
[----:B0-----:R-:W-:-:S04]  /*82f0*/  IMAD.U32 R25, RZ, RZ, UR16 ;  /* 0x00000010ff197e24 */ /* 0x001fc8000f8e00ff */
[----:B------:R0:W1:Y:S03]  /*8300*/  SYNCS.PHASECHK.TRANS64.TRYWAIT P0, [R25+URZ+-0x8], R24 ;  /* 0xfffff818190075a7 */ /* 0x000066000800017f */
[----:B-1----:R-:W-:Y:S05]  /*8310*/  @!P0 NANOSLEEP.SYNCS 0x989680 ;  /* 0x009896800000895d */ /* 0x002fea0003900000 */
[----:B------:R-:W1:Y:S02]  /*8320*/  @!P0 SYNCS.PHASECHK.TRANS64 P0, [R25+URZ+-0x8], R24 ;  /* 0xfffff818190085a7 */ /* 0x000e64000800007f */
[----:B-1----:R-:W-:Y:S05]  /*8330*/  @!P0 BRA `(.L_x_19) ;  /* 0xfffffffc00ec8947 */ /* 0x002fea000383ffff */
[----:B------:R-:W-:Y:S05]  /*8340*/  BRA `(.L_x_184) ;  /* 0xffffff9400487947 */ /* 0x000fea000383ffff */
.L_x_24:
[----:B-1----:R-:W-:-:S04]  /*8350*/  IMAD.U32 R94, RZ, RZ, UR8 ;  /* 0x00000008ff5e7e24 */ /* 0x002fc8000f8e00ff */
[----:B------:R1:W2:Y:S03]  /*8360*/  SYNCS.PHASECHK.TRANS64.TRYWAIT P0, [R94+URZ], R93 ;  /* 0x0000005d5e0075a7 */ /* 0x0002a6000800017f */
[----:B--2---:R-:W-:Y:S05]  /*8370*/  @!P0 NANOSLEEP.SYNCS 0x989680 ;  /* 0x009896800000895d */ /* 0x004fea0003900000 */
[----:B------:R-:W2:Y:S02]  /*8380*/  @!P0 SYNCS.PHASECHK.TRANS64 P0, [R94+URZ], R93 ;  /* 0x0000005d5e0085a7 */ /* 0x000ea4000800007f */
[----:B--2---:R-:W-:Y:S05]  /*8390*/  @!P0 BRA `(.L_x_24) ;  /* 0xfffffffc00ec8947 */ /* 0x004fea000383ffff */
[----:B------:R-:W-:Y:S05]  /*83a0*/  BRA `(.L_x_23) ;  /* 0xffffff9400fc7947 */ /* 0x000fea000383ffff */
.L_x_28:
[----:B0-----:R-:W-:-:S04]  /*83b0*/  IMAD.U32 R91, RZ, RZ, UR16 ;  /* 0x00000010ff5b7e24 */ /* 0x001fc8000f8e00ff */
[----:B------:R0:W1:Y:S03]  /*83c0*/  SYNCS.PHASECHK.TRANS64.TRYWAIT P0, [R91+URZ+0x8], R90 ;  /* 0x0000085a5b0075a7 */ /* 0x000066000800017f */
[----:B-1----:R-:W-:Y:S05]  /*83d0*/  @!P0 NANOSLEEP.SYNCS 0x989680 ;  /* 0x009896800000895d */ /* 0x002fea0003900000 */
[----:B------:R-:W1:Y:S02]  /*83e0*/  @!P0 SYNCS.PHASECHK.TRANS64 P0, [R91+URZ+0x8], R90 ;  /* 0x0000085a5b0085a7 */ /* 0x000e64000800007f */
[----:B-1----:R-:W-:Y:S05]  /*83f0*/  @!P0 BRA `(.L_x_28) ;  /* 0xfffffffc00ec8947 */ /* 0x002fea000383ffff */
[----:B------:R-:W-:Y:S05]  /*8400*/  BRA `(.L_x_185) ;  /* 0xffffff9c00007947 */ /* 0x000fea000383ffff */
.L_x_163:
[----:B------:R-:W-:Y:S01]  /*8410*/  BSSY B1, `(.L_x_186) ;  /* 0x0000006000017945 */ /* 0x000fe20003800000 */
[----:B------:R-:W-:-:S07]  /*8420*/  IMAD.MOV.U32 R10, RZ, RZ, -0x1 ;  /* 0xffffffffff0a7424 */ /* 0x000fce00078e00ff */
[----:B------:R-:W-:Y:S05]  /*8430*/  WARPSYNC.COLLECTIVE R10, `(.L_x_187) ;  /* 0x000000000a0c7348 */ /* 0x000fea0003c00000 */
[----:B------:R-:W-:Y:S02]  /*8440*/  ELECT P1, UR62, PT ;  /* 0x00000000003e782f */ /* 0x000fe40003820000 */
[----:B------:R-:W-:Y:S01]  /*8450*/  MOV R10, UR62 ;  /* 0x0000003e000a7c02 */ /* 0x000fe20008000f00 */
[----:B------:R-:W-:Y:S10]  /*8460*/  ENDCOLLECTIVE ;  /* 0x000000000000791b */ /* 0x000ff40003800000 */
.L_x_187:
[----:B------:R-:W-:Y:S05]  /*8470*/  BSYNC B1 ;  /* 0x0000000000017941 */ /* 0x000fea0003800000 */
.L_x_186:
[----:B------:R-:W-:Y:S05]  /*8480*/  BRA `(.L_x_188) ;  /* 0xffffffec00a47947 */ /* 0x000fea000383ffff */
.L_x_166:
[----:B0-----:R0:W1:Y:S02]  /*8490*/  SYNCS.PHASECHK.TRANS64.TRYWAIT P1, [R19+URZ+0x28], R10 ;  /* 0x0000280a130075a7 */ /* 0x001064000802017f */
[----:B-1----:R-:W-:Y:S05]  /*84a0*/  @!P1 NANOSLEEP.SYNCS 0x989680 ;  /* 0x009896800000995d */ /* 0x002fea0003900000 */
[----:B------:R-:W1:Y:S02]  /*84b0*/  @!P1 SYNCS.PHASECHK.TRANS64 P1, [R19+URZ+0x28], R10 ;  /* 0x0000280a130095a7 */ /* 0x000e64000802007f */
[----:B-1----:R-:W-:Y:S05]  /*84c0*/  @!P1 BRA `(.L_x_166) ;  /* 0xfffffffc00f09947 */ /* 0x002fea000383ffff */
[----:B------:R-:W-:Y:S05]  /*84d0*/  BRA `(.L_x_189) ;  /* 0xffffffec00e07947 */ /* 0x000fea000383ffff */
.L_x_175:
[----:B------:R-:W-:Y:S01]  /*84e0*/  BSSY B0, `(.L_x_190) ;  /* 0x0000006000007945 */ /* 0x000fe20003800000 */
[----:B------:R-:W-:-:S07]  /*84f0*/  IMAD.MOV.U32 R10, RZ, RZ, -0x1 ;  /* 0xffffffffff0a7424 */ /* 0x000fce00078e00ff */
[----:B------:R-:W-:Y:S05]  /*8500*/  WARPSYNC.COLLECTIVE R10, `(.L_x_191) ;  /* 0x000000000a0c7348 */ /* 0x000fea0003c00000 */
[----:B------:R-:W-:Y:S02]  /*8510*/  ELECT P1, UR62, PT ;  /* 0x00000000003e782f */ /* 0x000fe40003820000 */
[----:B------:R-:W-:Y:S01]  /*8520*/  MOV R10, UR62 ;  /* 0x0000003e000a7c02 */ /* 0x000fe20008000f00 */
[----:B------:R-:W-:Y:S10]  /*8530*/  ENDCOLLECTIVE ;  /* 0x000000000000791b */ /* 0x000ff40003800000 */
.L_x_191:
[----:B------:R-:W-:Y:S05]  /*8540*/  BSYNC B0 ;  /* 0x0000000000007941 */ /* 0x000fea0003800000 */
.L_x_190:
[----:B------:R-:W-:Y:S01]  /*8550*/  PLOP3.LUT P0, PT, P1, PT, PT, 0x80, 0x0 ;  /* 0x000000000000781c */ /* 0x000fe20000f0f070 */
[----:B------:R-:W-:-:S12]  /*8560*/  BRA `(.L_x_192) ;  /* 0xfffffff800887947 */ /* 0x000fd8000383ffff */
.L_x_179:
[----:B0-----:R0:W1:Y:S02]  /*8570*/  SYNCS.PHASECHK.TRANS64.TRYWAIT P0, [R6+URZ], R3 ;  /* 0x00000003060075a7 */ /* 0x001064000800017f */
[----:B-1----:R-:W-:Y:S05]  /*8580*/  @!P0 NANOSLEEP.SYNCS 0x989680 ;  /* 0x009896800000895d */ /* 0x002fea0003900000 */
[----:B------:R-:W1:Y:S02]  /*8590*/  @!P0 SYNCS.PHASECHK.TRANS64 P0, [R6+URZ], R3 ;  /* 0x00000003060085a7 */ /* 0x000e64000800007f */
[----:B-1----:R-:W-:Y:S05]  /*85a0*/  @!P0 BRA `(.L_x_179) ;  /* 0xfffffffc00f08947 */ /* 0x002fea000383ffff */
[----:B------:R-:W-:Y:S05]  /*85b0*/  BRA `(.L_x_193) ;  /* 0xfffffff800c87947 */ /* 0x000fea000383ffff */
.L_x_180:
[----:B0-----:R0:W1:Y:S02]  /*85c0*/  SYNCS.PHASECHK.TRANS64.TRYWAIT P0, [R7+URZ], R4 ;  /* 0x00000004070075a7 */ /* 0x001064000800017f */
[----:B-1----:R-:W-:Y:S05]  /*85d0*/  @!P0 NANOSLEEP.SYNCS 0x989680 ;  /* 0x009896800000895d */ /* 0x002fea0003900000 */
[----:B------:R-:W1:Y:S02]  /*85e0*/  @!P0 SYNCS.PHASECHK.TRANS64 P0, [R7+URZ], R4 ;  /* 0x00000004070085a7 */ /* 0x000e64000800007f */
[----:B-1----:R-:W-:Y:S05]  /*85f0*/  @!P0 BRA `(.L_x_180) ;  /* 0xfffffffc00f08947 */ /* 0x002fea000383ffff */
[----:B------:R-:W-:Y:S05]  /*8600*/  BRA `(.L_x_194) ;  /* 0xfffffff800d87947 */ /* 0x000fea000383ffff */
.L_x_181:
[----:B0-----:R0:W1:Y:S02]  /*8610*/  SYNCS.PHASECHK.TRANS64.TRYWAIT P0, [R10+URZ], R5 ;  /* 0x000000050a0075a7 */ /* 0x001064000800017f */
[----:B-1----:R-:W-:Y:S05]  /*8620*/  @!P0 NANOSLEEP.SYNCS 0x989680 ;  /* 0x009896800000895d */ /* 0x002fea0003900000 */
[----:B------:R-:W1:Y:S02]  /*8630*/  @!P0 SYNCS.PHASECHK.TRANS64 P0, [R10+URZ], R5 ;  /* 0x000000050a0085a7 */ /* 0x000e64000800007f */
[----:B-1----:R-:W-:Y:S05]  /*8640*/  @!P0 BRA `(.L_x_181) ;  /* 0xfffffffc00f08947 */ /* 0x002fea000383ffff */
[----:B------:R-:W-:Y:S05]  /*8650*/  BRA `(.L_x_195) ;  /* 0xfffffff800e87947 */ /* 0x000fea000383ffff */
.L_x_182:
[----:B-1----:R1:W2:Y:S02]  /*8660*/  SYNCS.PHASECHK.TRANS64.TRYWAIT P0, [R11+URZ], R6 ;  /* 0x000000060b0075a7 */ /* 0x0022a4000800017f */
[----:B--2---:R-:W-:Y:S05]  /*8670*/  @!P0 NANOSLEEP.SYNCS 0x989680 ;  /* 0x009896800000895d */ /* 0x004fea0003900000 */
[----:B------:R-:W2:Y:S02]  /*8680*/  @!P0 SYNCS.PHASECHK.TRANS64 P0, [R11+URZ], R6 ;  /* 0x000000060b0085a7 */ /* 0x000ea4000800007f */
[----:B--2---:R-:W-:Y:S05]  /*8690*/  @!P0 BRA `(.L_x_182) ;  /* 0xfffffffc00f08947 */ /* 0x004fea000383ffff */
[----:B------:R-:W-:Y:S05]  /*86a0*/  BRA `(.L_x_196) ;  /* 0xfffffff800f07947 */ /* 0x000fea000383ffff */
.L_x_197:
[----:B------:R-:W-:-:S00]  /*86b0*/  BRA `(.L_x_197) ;  /* 0xfffffffc00fc7947 */ /* 0x000fc0000383ffff */
[----:B------:R-:W-:-:S00]  /*86c0*/  NOP ;  /* 0x0000000000007918 */ /* 0x000fc00000000000 */
        /* <DEDUP_REMOVED lines=11> */
.L_x_198:


//--------------------- .nv.shared._ZN7cutlass13device_kernelINS_4gemm6kernel13GemmUniversalIN4cute5tupleIJiiiiEEENS1_10collective13CollectiveMmaINS1_40MainloopSm90TmaGmmaWarpSpecializedSparseILi5ENS5_IJNS4_1CILi2EEENSA_ILi1EEESC_EEENS1_32KernelTmaWarpSpecializedPingpongEEENS5_IJNSA_ILi64EEENSA_ILi128EEESH_EEENS_10bfloat16_tENS5_IJNS4_6LayoutINS5_IJiNS5_IJSB_iEEEiEEENS5_IJlNS5_IJSC_SB_EEElEEEEENSK_INS5_IJNS5_IJNS5_IJNSA_ILi8EEESB_NSA_ILi4EEEEEEiEEENS5_IJNS5_IJNSA_ILi16EEESB_SR_EEEiEEEiEEENS5_IJNS5_IJNS5_IJSH_SU_NSA_ILi2048EEEEEENSA_ILi8192EEEEEENS5_IJNS5_IJSC_NSA_ILi1024EEENSA_ILi32EEEEEElEEElEEEEEEEESJ_NS5_IJlSC_lEEENS4_8TiledMMAINS4_8MMA_AtomIJNS4_4SM904GMMA6SPARSE29GMMA_64x128x32_F32BF16BF16_SSILNS1D_5MajorE0ELS1G_0ELNS1D_7ScaleInE1ELS1H_1ELNS1D_9SparseSelE0EEEEEENSK_INS5_IJSC_SC_SC_EEENS5_IJNSA_ILi0EEES1M_S1M_EEEEENS5_IJNS4_10UnderscoreES1P_S1P_EEEEENS4_13SM90_TMA_LOADENS4_14ComposedLayoutINS4_7SwizzleILi3ELi4ELi3EEENS4_25smem_sparse_ptr_flag_bitsILi2ELi16EEENSK_INS5_IJNS5_IJSC_SQ_EEENS5_IJSB_SG_EEEEEENS5_IJNS5_IJS1M_SH_EEESN_EEEEEEEvNS4_8identityENS4_23SM90_TMA_LOAD_MULTICASTENS1T_IS1V_NS4_18smem_ptr_flag_bitsILi16EEENSK_INS5_IJSQ_SG_EEENS5_IJSG_SC_EEEEEEEvS25_EENS_8epilogue10collective6detail29Sm90TmaWarpSpecializedAdapterINS2F_15DefaultEpilogueIfNS5_IJSC_llEEES2J_NS2E_6thread17LinearCombinationIfLi1EffLNS2K_9ScaleType4KindE0ELNS_15FloatRoundStyleE2EfEENS1_15EpilogueDefaultEEEEEvvEEEEvNT_6ParamsE --------------------------
	.section	.nv.shared._ZN7cutlass13device_kernelINS_4gemm6kernel13GemmUniversalIN4cute5tupleIJiiiiEEENS1_10collective13CollectiveMmaINS1_40MainloopSm90TmaGmmaWarpSpecializedSparseILi5ENS5_IJNS4_1CILi2EEENSA_ILi1EEESC_EEENS1_32KernelTmaWarpSpecializedPingpongEEENS5_IJNSA_ILi64EEENSA_ILi128EEESH_EEENS_10bfloat16_tENS5_IJNS4_6LayoutINS5_IJiNS5_IJSB_iEEEiEEENS5_IJlNS5_IJSC_SB_EEElEEEEENSK_INS5_IJNS5_IJNS5_IJNSA_ILi8EEESB_NSA_ILi4EEEEEEiEEENS5_IJNS5_IJNSA_ILi16EEESB_SR_EEEiEEEiEEENS5_IJNS5_IJNS5_IJSH_SU_NSA_ILi2048EEEEEENSA_ILi8192EEEEEENS5_IJNS5_IJSC_NSA_ILi1024EEENSA_ILi32EEEEEElEEElEEEEEEEESJ_NS5_IJlSC_lEEENS4_8TiledMMAINS4_8MMA_AtomIJNS4_4SM904GMMA6SPARSE29GMMA_64x128x32_F32BF16BF16_SSILNS1D_5MajorE0ELS1G_0ELNS1D_7ScaleInE1ELS1H_1ELNS1D_9SparseSelE0EEEEEENSK_INS5_IJSC_SC_SC_EEENS5_IJNSA_ILi0EEES1M_S1M_EEEEENS5_IJNS4_10UnderscoreES1P_S1P_EEEEENS4_13SM90_TMA_LOADENS4_14ComposedLayoutINS4_7SwizzleILi3ELi4ELi3EEENS4_25smem_sparse_ptr_flag_bitsILi2ELi16EEENSK_INS5_IJNS5_IJSC_SQ_EEENS5_IJSB_SG_EEEEEENS5_IJNS5_IJS1M_SH_EEESN_EEEEEEEvNS4_8identityENS4_23SM90_TMA_LOAD_MULTICASTENS1T_IS1V_NS4_18smem_ptr_flag_bitsILi16EEENSK_INS5_IJSQ_SG_EEENS5_IJSG_SC_EEEEEEEvS25_EENS_8epilogue10collective6detail29Sm90TmaWarpSpecializedAdapterINS2F_15DefaultEpilogueIfNS5_IJSC_llEEES2J_NS2E_6thread17LinearCombinationIfLi1EffLNS2K_9ScaleType4KindE0ELNS_15FloatRoundStyleE2EfEENS1_15EpilogueDefaultEEEEEvvEEEEvNT_6ParamsE,"aw",@nobits
	.sectionflags	@""
	.align	16
	.zero		1024


//--------------------- .nv.shared.reserved.0     --------------------------
	.section	.nv.shared.reserved.0,"aw",@nobits
	.weak		__nv_reservedSMEM_offset_0_alias
	.size		__nv_reservedSMEM_offset_0_alias, 0, 0
	.other		__nv_reservedSMEM_offset_0_alias,@"STO_CUDA_RESERVED_SHARED STV_DEFAULT"
__nv_reservedSMEM_offset_0_alias:
	.zero		0


//--------------------- .nv.global                --------------------------
	.section	.nv.global,"aw",@nobits
.nv.global:
	.type		_ZN39_INTERNAL_a3b07cdc_4_k_cu_bc1f0a74_26634cute1_E,@object
	.size		_ZN39_INTERNAL_a3b07cdc_4_k_cu_bc1f0a74_26634cute1_E,(_ZN39_INTERNAL_a3b07cdc_4_k_cu_bc1f0a74_26634cuda3std3__45__cpo6cbeginE - _ZN39_INTERNAL_a3b07cdc_4_k_cu_bc1f0a74_26634cute1_E)
_ZN39_INTERNAL_a3b07cdc_4_k_cu_bc1f0a74_26634cute1_E:
	.zero		1
	.type		_ZN39_INTERNAL_a3b07cdc_4_k_cu_bc1f0a74_26634cuda3std3__45__cpo6cbeginE,@object
	.size		_ZN39_INTERNAL_a3b07cdc_4_k_cu_bc1f0a74_26634cuda3std3__45__cpo6cbeginE,(_ZN39_INTERNAL_a3b07cdc_4_k_cu_bc1f0a74_26634cuda3std3__48in_placeE - _ZN39_INTERNAL_a3b07cdc_4_k_cu_bc1f0a74_26634cuda3std3__45__cpo6cbeginE)
_ZN39_INTERNAL_a3b07cdc_4_k_cu_bc1f0a74_26634cuda3std3__45__cpo6cbeginE:
	.zero		1
	.type		_ZN39_INTERNAL_a3b07cdc_4_k_cu_bc1f0a74_26634cuda3std3__48in_placeE,@object
	.size		_ZN39_INTERNAL_a3b07cdc_4_k_cu_bc1f0a74_26634cuda3std3__48in_placeE,(_ZN39_INTERNAL_a3b07cdc_4_k_cu_bc1f0a74_26634cuda3std6ranges3__45__cpo9iter_moveE - _ZN39_INTERNAL_a3b07cdc_4_k_cu_bc1f0a74_26634cuda3std3__48in_placeE)
_ZN39_INTERNAL_a3b07cdc_4_k_cu_bc1f0a74_26634cuda3std3__48in_placeE:
	.zero		1
	.type		_ZN39_INTERNAL_a3b07cdc_4_k_cu_bc1f0a74_26634cuda3std6ranges3__45__cpo9iter_moveE,@object
	.size		_ZN39_INTERNAL_a3b07cdc_4_k_cu_bc1f0a74_26634cuda3std6ranges3__45__cpo9iter_moveE,(_ZN39_INTERNAL_a3b07cdc_4_k_cu_bc1f0a74_26634cuda3std3__45__cpo5beginE - _ZN39_INTERNAL_a3b07cdc_4_k_cu_bc1f0a74_26634cuda3std6ranges3__45__cpo9iter_moveE)
_ZN39_INTERNAL_a3b07cdc_4_k_cu_bc1f0a74_26634cuda3std6ranges3__45__cpo9iter_moveE:
	.zero		1
	.type		_ZN39_INTERNAL_a3b07cdc_4_k_cu_bc1f0a74_26634cuda3std3__45__cpo5beginE,@object
	.size		_ZN39_INTERNAL_a3b07cdc_4_k_cu_bc1f0a74_26634cuda3std3__45__cpo5beginE,(_ZN39_INTERNAL_a3b07cdc_4_k_cu_bc1f0a74_26634cuda3std3__441_GLOBAL__N__a3b07cdc_4_k_cu_bc1f0a74_26636ignoreE - _ZN39_INTERNAL_a3b07cdc_4_k_cu_bc1f0a74_26634cuda3std3__45__cpo5beginE)
_ZN39_INTERNAL_a3b07cdc_4_k_cu_bc1f0a74_26634cuda3std3__45__cpo5beginE:
	.zero		1
	.type		_ZN39_INTERNAL_a3b07cdc_4_k_cu_bc1f0a74_26634cuda3std3__441_GLOBAL__N__a3b07cdc_4_k_cu_bc1f0a74_26636ignoreE,@object
	.size		_ZN39_INTERNAL_a3b07cdc_4_k_cu_bc1f0a74_26634cuda3std3__441_GLOBAL__N__a3b07cdc_4_k_cu_bc1f0a74_26636ignoreE,(_ZN39_INTERNAL_a3b07cdc_4_k_cu_bc1f0a74_26634cute7productE - _ZN39_INTERNAL_a3b07cdc_4_k_cu_bc1f0a74_26634cuda3std3__441_GLOBAL__N__a3b07cdc_4_k_cu_bc1f0a74_26636ignoreE)
_ZN39_INTERNAL_a3b07cdc_4_k_cu_bc1f0a74_26634cuda3std3__441_GLOBAL__N__a3b07cdc_4_k_cu_bc1f0a74_26636ignoreE:
	.zero		1
	.type		_ZN39_INTERNAL_a3b07cdc_4_k_cu_bc1f0a74_26634cute7productE,@object
	.size		_ZN39_INTERNAL_a3b07cdc_4_k_cu_bc1f0a74_26634cute7productE,(_ZN39_INTERNAL_a3b07cdc_4_k_cu_bc1f0a74_26634cuda3std3__45__cpo3endE - _ZN39_INTERNAL_a3b07cdc_4_k_cu_bc1f0a74_26634cute7productE)
_ZN39_INTERNAL_a3b07cdc_4_k_cu_bc1f0a74_26634cute7productE:
	.zero		1
	.type		_ZN39_INTERNAL_a3b07cdc_4_k_cu_bc1f0a74_26634cuda3std3__45__cpo3endE,@object
	.size		_ZN39_INTERNAL_a3b07cdc_4_k_cu_bc1f0a74_26634cuda3std3__45__cpo3endE,(_ZN39_INTERNAL_a3b07cdc_4_k_cu_bc1f0a74_26634cuda3std3__419piecewise_constructE - _ZN39_INTERNAL_a3b07cdc_4_k_cu_bc1f0a74_26634cuda3std3__45__cpo3endE)
_ZN39_INTERNAL_a3b07cdc_4_k_cu_bc1f0a74_26634cuda3std3__45__cpo3endE:
	.zero		1
	.type		_ZN39_INTERNAL_a3b07cdc_4_k_cu_bc1f0a74_26634cuda3std3__419piecewise_constructE,@object
	.size		_ZN39_INTERNAL_a3b07cdc_4_k_cu_bc1f0a74_26634cuda3std3__419piecewise_constructE,(_ZN39_INTERNAL_a3b07cdc_4_k_cu_bc1f0a74_26634cuda3std3__45__cpo4cendE - _ZN39_INTERNAL_a3b07cdc_4_k_cu_bc1f0a74_26634cuda3std3__419piecewise_constructE)
_ZN39_INTERNAL_a3b07cdc_4_k_cu_bc1f0a74_26634cuda3std3__419piecewise_constructE:
	.zero		1
	.type		_ZN39_INTERNAL_a3b07cdc_4_k_cu_bc1f0a74_26634cuda3std3__45__cpo4cendE,@object
	.size		_ZN39_INTERNAL_a3b07cdc_4_k_cu_bc1f0a74_26634cuda3std3__45__cpo4cendE,(_ZN39_INTERNAL_a3b07cdc_4_k_cu_bc1f0a74_26634cuda3std6ranges3__45__cpo4swapE - _ZN39_INTERNAL_a3b07cdc_4_k_cu_bc1f0a74_26634cuda3std3__45__cpo4cendE)
_ZN39_INTERNAL_a3b07cdc_4_k_cu_bc1f0a74_26634cuda3std3__45__cpo4cendE:
	.zero		1
	.type		_ZN39_INTERNAL_a3b07cdc_4_k_cu_bc1f0a74_26634cuda3std6ranges3__45__cpo4swapE,@object
	.size		_ZN39_INTERNAL_a3b07cdc_4_k_cu_bc1f0a74_26634cuda3std6ranges3__45__cpo4swapE,(.L_7 - _ZN39_INTERNAL_a3b07cdc_4_k_cu_bc1f0a74_26634cuda3std6ranges3__45__cpo4swapE)
_ZN39_INTERNAL_a3b07cdc_4_k_cu_bc1f0a74_26634cuda3std6ranges3__45__cpo4swapE:
	.zero		1
.L_7:


//--------------------- .nv.constant0._ZN7cutlass13device_kernelINS_4gemm6kernel13GemmUniversalIN4cute5tupleIJiiiiEEENS1_10collective13CollectiveMmaINS1_40MainloopSm90TmaGmmaWarpSpecializedSparseILi5ENS5_IJNS4_1CILi2EEENSA_ILi1EEESC_EEENS1_32KernelTmaWarpSpecializedPingpongEEENS5_IJNSA_ILi64EEENSA_ILi128EEESH_EEENS_10bfloat16_tENS5_IJNS4_6LayoutINS5_IJiNS5_IJSB_iEEEiEEENS5_IJlNS5_IJSC_SB_EEElEEEEENSK_INS5_IJNS5_IJNS5_IJNSA_ILi8EEESB_NSA_ILi4EEEEEEiEEENS5_IJNS5_IJNSA_ILi16EEESB_SR_EEEiEEEiEEENS5_IJNS5_IJNS5_IJSH_SU_NSA_ILi2048EEEEEENSA_ILi8192EEEEEENS5_IJNS5_IJSC_NSA_ILi1024EEENSA_ILi32EEEEEElEEElEEEEEEEESJ_NS5_IJlSC_lEEENS4_8TiledMMAINS4_8MMA_AtomIJNS4_4SM904GMMA6SPARSE29GMMA_64x128x32_F32BF16BF16_SSILNS1D_5MajorE0ELS1G_0ELNS1D_7ScaleInE1ELS1H_1ELNS1D_9SparseSelE0EEEEEENSK_INS5_IJSC_SC_SC_EEENS5_IJNSA_ILi0EEES1M_S1M_EEEEENS5_IJNS4_10UnderscoreES1P_S1P_EEEEENS4_13SM90_TMA_LOADENS4_14ComposedLayoutINS4_7SwizzleILi3ELi4ELi3EEENS4_25smem_sparse_ptr_flag_bitsILi2ELi16EEENSK_INS5_IJNS5_IJSC_SQ_EEENS5_IJSB_SG_EEEEEENS5_IJNS5_IJS1M_SH_EEESN_EEEEEEEvNS4_8identityENS4_23SM90_TMA_LOAD_MULTICASTENS1T_IS1V_NS4_18smem_ptr_flag_bitsILi16EEENSK_INS5_IJSQ_SG_EEENS5_IJSG_SC_EEEEEEEvS25_EENS_8epilogue10collective6detail29Sm90TmaWarpSpecializedAdapterINS2F_15DefaultEpilogueIfNS5_IJSC_llEEES2J_NS2E_6thread17LinearCombinationIfLi1EffLNS2K_9ScaleType4KindE0ELNS_15FloatRoundStyleE2EfEENS1_15EpilogueDefaultEEEEEvvEEEEvNT_6ParamsE --------------------------
	.section	.nv.constant0._ZN7cutlass13device_kernelINS_4gemm6kernel13GemmUniversalIN4cute5tupleIJiiiiEEENS1_10collective13CollectiveMmaINS1_40MainloopSm90TmaGmmaWarpSpecializedSparseILi5ENS5_IJNS4_1CILi2EEENSA_ILi1EEESC_EEENS1_32KernelTmaWarpSpecializedPingpongEEENS5_IJNSA_ILi64EEENSA_ILi128EEESH_EEENS_10bfloat16_tENS5_IJNS4_6LayoutINS5_IJiNS5_IJSB_iEEEiEEENS5_IJlNS5_IJSC_SB_EEElEEEEENSK_INS5_IJNS5_IJNS5_IJNSA_ILi8EEESB_NSA_ILi4EEEEEEiEEENS5_IJNS5_IJNSA_ILi16EEESB_SR_EEEiEEEiEEENS5_IJNS5_IJNS5_IJSH_SU_NSA_ILi2048EEEEEENSA_ILi8192EEEEEENS5_IJNS5_IJSC_NSA_ILi1024EEENSA_ILi32EEEEEElEEElEEEEEEEESJ_NS5_IJlSC_lEEENS4_8TiledMMAINS4_8MMA_AtomIJNS4_4SM904GMMA6SPARSE29GMMA_64x128x32_F32BF16BF16_SSILNS1D_5MajorE0ELS1G_0ELNS1D_7ScaleInE1ELS1H_1ELNS1D_9SparseSelE0EEEEEENSK_INS5_IJSC_SC_SC_EEENS5_IJNSA_ILi0EEES1M_S1M_EEEEENS5_IJNS4_10UnderscoreES1P_S1P_EEEEENS4_13SM90_TMA_LOADENS4_14ComposedLayoutINS4_7SwizzleILi3ELi4ELi3EEENS4_25smem_sparse_ptr_flag_bitsILi2ELi16EEENSK_INS5_IJNS5_IJSC_SQ_EEENS5_IJSB_SG_EEEEEENS5_IJNS5_IJS1M_SH_EEESN_EEEEEEEvNS4_8identityENS4_23SM90_TMA_LOAD_MULTICASTENS1T_IS1V_NS4_18smem_ptr_flag_bitsILi16EEENSK_INS5_IJSQ_SG_EEENS5_IJSG_SC_EEEEEEEvS25_EENS_8epilogue10collective6detail29Sm90TmaWarpSpecializedAdapterINS2F_15DefaultEpilogueIfNS5_IJSC_llEEES2J_NS2E_6thread17LinearCombinationIfLi1EffLNS2K_9ScaleType4KindE0ELNS_15FloatRoundStyleE2EfEENS1_15EpilogueDefaultEEEEEvvEEEEvNT_6ParamsE,"a",@progbits
	.sectionflags	@""
	.align	4
.nv.constant0._ZN7cutlass13device_kernelINS_4gemm6kernel13GemmUniversalIN4cute5tupleIJiiiiEEENS1_10collective13CollectiveMmaINS1_40MainloopSm90TmaGmmaWarpSpecializedSparseILi5ENS5_IJNS4_1CILi2EEENSA_ILi1EEESC_EEENS1_32KernelTmaWarpSpecializedPingpongEEENS5_IJNSA_ILi64EEENSA_ILi128EEESH_EEENS_10bfloat16_tENS5_IJNS4_6LayoutINS5_IJiNS5_IJSB_iEEEiEEENS5_IJlNS5_IJSC_SB_EEElEEEEENSK_INS5_IJNS5_IJNS5_IJNSA_ILi8EEESB_NSA_ILi4EEEEEEiEEENS5_IJNS5_IJNSA_ILi16EEESB_SR_EEEiEEEiEEENS5_IJNS5_IJNS5_IJSH_SU_NSA_ILi2048EEEEEENSA_ILi8192EEEEEENS5_IJNS5_IJSC_NSA_ILi1024EEENSA_ILi32EEEEEElEEElEEEEEEEESJ_NS5_IJlSC_lEEENS4_8TiledMMAINS4_8MMA_AtomIJNS4_4SM904GMMA6SPARSE29GMMA_64x128x32_F32BF16BF16_SSILNS1D_5MajorE0ELS1G_0ELNS1D_7ScaleInE1ELS1H_1ELNS1D_9SparseSelE0EEEEEENSK_INS5_IJSC_SC_SC_EEENS5_IJNSA_ILi0EEES1M_S1M_EEEEENS5_IJNS4_10UnderscoreES1P_S1P_EEEEENS4_13SM90_TMA_LOADENS4_14ComposedLayoutINS4_7SwizzleILi3ELi4ELi3EEENS4_25smem_sparse_ptr_flag_bitsILi2ELi16EEENSK_INS5_IJNS5_IJSC_SQ_EEENS5_IJSB_SG_EEEEEENS5_IJNS5_IJS1M_SH_EEESN_EEEEEEEvNS4_8identityENS4_23SM90_TMA_LOAD_MULTICASTENS1T_IS1V_NS4_18smem_ptr_flag_bitsILi16EEENSK_INS5_IJSQ_SG_EEENS5_IJSG_SC_EEEEEEEvS25_EENS_8epilogue10collective6detail29Sm90TmaWarpSpecializedAdapterINS2F_15DefaultEpilogueIfNS5_IJSC_llEEES2J_NS2E_6thread17LinearCombinationIfLi1EffLNS2K_9ScaleType4KindE0ELNS_15FloatRoundStyleE2EfEENS1_15EpilogueDefaultEEEEEvvEEEEvNT_6ParamsE:
	.zero		1920


//--------------------- SYMBOLS --------------------------

	.type		.nv.reservedSmem.offset0,@object
	.size		.nv.reservedSmem.offset0,0x4
